//
// Generated by NVIDIA NVVM Compiler
//
// Compiler Build ID: CL-36424714
// Cuda compilation tools, release 13.0, V13.0.88
// Based on NVVM 20.0.0
//

.version 9.0
.target sm_100
.address_size 64

	// .globl	_Z3addPiS_S_i

.visible .entry _Z3addPiS_S_i(
	.param .u64 .ptr .align 1 _Z3addPiS_S_i_param_0,
	.param .u64 .ptr .align 1 _Z3addPiS_S_i_param_1,
	.param .u64 .ptr .align 1 _Z3addPiS_S_i_param_2,
	.param .u32 _Z3addPiS_S_i_param_3
)
{
	.reg .pred 	%p<2>;
	.reg .b32 	%r<9>;
	.reg .b64 	%rd<11>;

	ld.param.u64 	%rd1, [_Z3addPiS_S_i_param_0];
	ld.param.u64 	%rd2, [_Z3addPiS_S_i_param_1];
	ld.param.u64 	%rd3, [_Z3addPiS_S_i_param_2];
	ld.param.u32 	%r2, [_Z3addPiS_S_i_param_3];
	mov.u32 	%r3, %tid.x;
	mov.u32 	%r4, %ctaid.x;
	mov.u32 	%r5, %ntid.x;
	mad.lo.s32 	%r1, %r4, %r5, %r3;
	setp.ge.s32 	%p1, %r1, %r2;
	@%p1 bra 	$L__BB0_2;
	cvta.to.global.u64 	%rd4, %rd1;
	cvta.to.global.u64 	%rd5, %rd2;
	cvta.to.global.u64 	%rd6, %rd3;
	mul.wide.s32 	%rd7, %r1, 4;
	add.s64 	%rd8, %rd4, %rd7;
	ld.global.u32 	%r6, [%rd8];
	add.s64 	%rd9, %rd5, %rd7;
	ld.global.u32 	%r7, [%rd9];
	add.s32 	%r8, %r7, %r6;
	add.s64 	%rd10, %rd6, %rd7;
	st.global.u32 	[%rd10], %r8;
$L__BB0_2:
	ret;

}
	// .globl	_Z6l_reluPdi
.visible .entry _Z6l_reluPdi(
	.param .u64 .ptr .align 1 _Z6l_reluPdi_param_0,
	.param .u32 _Z6l_reluPdi_param_1
)
{
	.reg .pred 	%p<3>;
	.reg .b32 	%r<6>;
	.reg .b64 	%rd<5>;
	.reg .b64 	%fd<3>;

	ld.param.u64 	%rd2, [_Z6l_reluPdi_param_0];
	ld.param.u32 	%r2, [_Z6l_reluPdi_param_1];
	mov.u32 	%r3, %tid.x;
	mov.u32 	%r4, %ctaid.x;
	mov.u32 	%r5, %ntid.x;
	mad.lo.s32 	%r1, %r4, %r5, %r3;
	setp.ge.s32 	%p1, %r1, %r2;
	@%p1 bra 	$L__BB1_3;
	cvta.to.global.u64 	%rd3, %rd2;
	mul.wide.s32 	%rd4, %r1, 8;
	add.s64 	%rd1, %rd3, %rd4;
	ld.global.f64 	%fd1, [%rd1];
	setp.geu.f64 	%p2, %fd1, 0d0000000000000000;
	@%p2 bra 	$L__BB1_3;
	mul.f64 	%fd2, %fd1, 0d3FB999999999999A;
	st.global.f64 	[%rd1], %fd2;
$L__BB1_3:
	ret;

}
	// .globl	_Z6b_normPdS_S_S_dii
.visible .entry _Z6b_normPdS_S_S_dii(
	.param .u64 .ptr .align 1 _Z6b_normPdS_S_S_dii_param_0,
	.param .u64 .ptr .align 1 _Z6b_normPdS_S_S_dii_param_1,
	.param .u64 .ptr .align 1 _Z6b_normPdS_S_S_dii_param_2,
	.param .u64 .ptr .align 1 _Z6b_normPdS_S_S_dii_param_3,
	.param .f64 _Z6b_normPdS_S_S_dii_param_4,
	.param .u32 _Z6b_normPdS_S_S_dii_param_5,
	.param .u32 _Z6b_normPdS_S_S_dii_param_6
)
{
	.reg .pred 	%p<2>;
	.reg .b32 	%r<9>;
	.reg .b64 	%rd<15>;
	.reg .b64 	%fd<11>;

	ld.param.u64 	%rd1, [_Z6b_normPdS_S_S_dii_param_0];
	ld.param.u64 	%rd2, [_Z6b_normPdS_S_S_dii_param_1];
	ld.param.u64 	%rd3, [_Z6b_normPdS_S_S_dii_param_2];
	ld.param.u64 	%rd4, [_Z6b_normPdS_S_S_dii_param_3];
	ld.param.f64 	%fd1, [_Z6b_normPdS_S_S_dii_param_4];
	ld.param.u32 	%r3, [_Z6b_normPdS_S_S_dii_param_5];
	ld.param.u32 	%r2, [_Z6b_normPdS_S_S_dii_param_6];
	mov.u32 	%r4, %tid.x;
	mov.u32 	%r5, %ctaid.x;
	mov.u32 	%r6, %ntid.x;
	mad.lo.s32 	%r1, %r5, %r6, %r4;
	mul.lo.s32 	%r7, %r2, %r3;
	setp.ge.s32 	%p1, %r1, %r7;
	@%p1 bra 	$L__BB2_2;
	cvta.to.global.u64 	%rd5, %rd4;
	cvta.to.global.u64 	%rd6, %rd1;
	cvta.to.global.u64 	%rd7, %rd2;
	cvta.to.global.u64 	%rd8, %rd3;
	rem.s32 	%r8, %r1, %r2;
	mul.wide.s32 	%rd9, %r8, 8;
	add.s64 	%rd10, %rd5, %rd9;
	ld.global.f64 	%fd2, [%rd10];
	add.f64 	%fd3, %fd1, %fd2;
	sqrt.rn.f64 	%fd4, %fd3;
	mul.wide.s32 	%rd11, %r1, 8;
	add.s64 	%rd12, %rd6, %rd11;
	ld.global.f64 	%fd5, [%rd12];
	add.s64 	%rd13, %rd7, %rd9;
	ld.global.f64 	%fd6, [%rd13];
	sub.f64 	%fd7, %fd5, %fd6;
	add.s64 	%rd14, %rd8, %rd9;
	ld.global.f64 	%fd8, [%rd14];
	mul.f64 	%fd9, %fd7, %fd8;
	div.rn.f64 	%fd10, %fd9, %fd4;
	st.global.f64 	[%rd12], %fd10;
$L__BB2_2:
	ret;

}
	// .globl	_Z12dev_add_biasPdS_i
.visible .entry _Z12dev_add_biasPdS_i(
	.param .u64 .ptr .align 1 _Z12dev_add_biasPdS_i_param_0,
	.param .u64 .ptr .align 1 _Z12dev_add_biasPdS_i_param_1,
	.param .u32 _Z12dev_add_biasPdS_i_param_2
)
{
	.reg .pred 	%p<2>;
	.reg .b32 	%r<6>;
	.reg .b64 	%rd<8>;
	.reg .b64 	%fd<4>;

	ld.param.u64 	%rd1, [_Z12dev_add_biasPdS_i_param_0];
	ld.param.u64 	%rd2, [_Z12dev_add_biasPdS_i_param_1];
	ld.param.u32 	%r2, [_Z12dev_add_biasPdS_i_param_2];
	mov.u32 	%r3, %tid.x;
	mov.u32 	%r4, %ctaid.x;
	mov.u32 	%r5, %ntid.x;
	mad.lo.s32 	%r1, %r4, %r5, %r3;
	setp.ge.s32 	%p1, %r1, %r2;
	@%p1 bra 	$L__BB3_2;
	cvta.to.global.u64 	%rd3, %rd2;
	cvta.to.global.u64 	%rd4, %rd1;
	mul.wide.s32 	%rd5, %r1, 8;
	add.s64 	%rd6, %rd3, %rd5;
	ld.global.f64 	%fd1, [%rd6];
	add.s64 	%rd7, %rd4, %rd5;
	ld.global.f64 	%fd2, [%rd7];
	add.f64 	%fd3, %fd1, %fd2;
	st.global.f64 	[%rd7], %fd3;
$L__BB3_2:
	ret;

}
	// .globl	_Z9multABtoCPdS_S_iii
.visible .entry _Z9multABtoCPdS_S_iii(
	.param .u64 .ptr .align 1 _Z9multABtoCPdS_S_iii_param_0,
	.param .u64 .ptr .align 1 _Z9multABtoCPdS_S_iii_param_1,
	.param .u64 .ptr .align 1 _Z9multABtoCPdS_S_iii_param_2,
	.param .u32 _Z9multABtoCPdS_S_iii_param_3,
	.param .u32 _Z9multABtoCPdS_S_iii_param_4,
	.param .u32 _Z9multABtoCPdS_S_iii_param_5
)
{
	.reg .pred 	%p<13>;
	.reg .b32 	%r<43>;
	.reg .b64 	%rd<53>;
	.reg .b64 	%fd<68>;

	ld.param.u64 	%rd7, [_Z9multABtoCPdS_S_iii_param_0];
	ld.param.u64 	%rd8, [_Z9multABtoCPdS_S_iii_param_1];
	ld.param.u64 	%rd6, [_Z9multABtoCPdS_S_iii_param_2];
	ld.param.u32 	%r20, [_Z9multABtoCPdS_S_iii_param_3];
	ld.param.u32 	%r18, [_Z9multABtoCPdS_S_iii_param_4];
	ld.param.u32 	%r19, [_Z9multABtoCPdS_S_iii_param_5];
	cvta.to.global.u64 	%rd1, %rd8;
	cvta.to.global.u64 	%rd2, %rd7;
	mov.u32 	%r22, %ctaid.y;
	mov.u32 	%r23, %ntid.y;
	mov.u32 	%r24, %tid.y;
	mad.lo.s32 	%r25, %r22, %r23, %r24;
	mov.u32 	%r26, %ctaid.x;
	mov.u32 	%r27, %ntid.x;
	mov.u32 	%r28, %tid.x;
	mad.lo.s32 	%r2, %r26, %r27, %r28;
	setp.ge.s32 	%p1, %r2, %r19;
	setp.ge.s32 	%p2, %r25, %r20;
	or.pred  	%p3, %p1, %p2;
	@%p3 bra 	$L__BB4_14;
	setp.lt.s32 	%p4, %r18, 1;
	mov.f64 	%fd67, 0d0000000000000000;
	@%p4 bra 	$L__BB4_13;
	mul.lo.s32 	%r3, %r18, %r25;
	and.b32  	%r4, %r18, 7;
	setp.lt.u32 	%p5, %r18, 8;
	mov.f64 	%fd67, 0d0000000000000000;
	mov.b32 	%r41, 0;
	@%p5 bra 	$L__BB4_5;
	and.b32  	%r41, %r18, 2147483640;
	neg.s32 	%r39, %r41;
	shl.b32 	%r7, %r19, 3;
	mul.wide.u32 	%rd9, %r3, 8;
	add.s64 	%rd10, %rd9, %rd2;
	add.s64 	%rd52, %rd10, 32;
	mov.f64 	%fd67, 0d0000000000000000;
	mul.wide.s32 	%rd13, %r19, 8;
	mov.u32 	%r38, %r2;
$L__BB4_4:
	.pragma "nounroll";
	ld.global.f64 	%fd17, [%rd52+-32];
	mul.wide.s32 	%rd11, %r38, 8;
	add.s64 	%rd12, %rd1, %rd11;
	ld.global.f64 	%fd18, [%rd12];
	fma.rn.f64 	%fd19, %fd17, %fd18, %fd67;
	ld.global.f64 	%fd20, [%rd52+-24];
	add.s64 	%rd14, %rd12, %rd13;
	ld.global.f64 	%fd21, [%rd14];
	fma.rn.f64 	%fd22, %fd20, %fd21, %fd19;
	ld.global.f64 	%fd23, [%rd52+-16];
	add.s64 	%rd15, %rd14, %rd13;
	ld.global.f64 	%fd24, [%rd15];
	fma.rn.f64 	%fd25, %fd23, %fd24, %fd22;
	ld.global.f64 	%fd26, [%rd52+-8];
	add.s64 	%rd16, %rd15, %rd13;
	ld.global.f64 	%fd27, [%rd16];
	fma.rn.f64 	%fd28, %fd26, %fd27, %fd25;
	ld.global.f64 	%fd29, [%rd52];
	add.s64 	%rd17, %rd16, %rd13;
	ld.global.f64 	%fd30, [%rd17];
	fma.rn.f64 	%fd31, %fd29, %fd30, %fd28;
	ld.global.f64 	%fd32, [%rd52+8];
	add.s64 	%rd18, %rd17, %rd13;
	ld.global.f64 	%fd33, [%rd18];
	fma.rn.f64 	%fd34, %fd32, %fd33, %fd31;
	ld.global.f64 	%fd35, [%rd52+16];
	add.s64 	%rd19, %rd18, %rd13;
	ld.global.f64 	%fd36, [%rd19];
	fma.rn.f64 	%fd37, %fd35, %fd36, %fd34;
	ld.global.f64 	%fd38, [%rd52+24];
	add.s64 	%rd20, %rd19, %rd13;
	ld.global.f64 	%fd39, [%rd20];
	fma.rn.f64 	%fd67, %fd38, %fd39, %fd37;
	add.s32 	%r39, %r39, 8;
	add.s32 	%r38, %r38, %r7;
	add.s64 	%rd52, %rd52, 64;
	setp.ne.s32 	%p6, %r39, 0;
	@%p6 bra 	$L__BB4_4;
$L__BB4_5:
	setp.eq.s32 	%p7, %r4, 0;
	@%p7 bra 	$L__BB4_13;
	and.b32  	%r13, %r18, 3;
	setp.lt.u32 	%p8, %r4, 4;
	@%p8 bra 	$L__BB4_8;
	add.s32 	%r30, %r41, %r3;
	mul.wide.u32 	%rd21, %r30, 8;
	add.s64 	%rd22, %rd2, %rd21;
	ld.global.f64 	%fd41, [%rd22];
	mad.lo.s32 	%r31, %r41, %r19, %r2;
	mul.wide.s32 	%rd23, %r31, 8;
	add.s64 	%rd24, %rd1, %rd23;
	ld.global.f64 	%fd42, [%rd24];
	fma.rn.f64 	%fd43, %fd41, %fd42, %fd67;
	cvt.u64.u32 	%rd25, %r3;
	cvt.u64.u32 	%rd26, %r41;
	add.s64 	%rd27, %rd26, %rd25;
	shl.b64 	%rd28, %rd27, 3;
	add.s64 	%rd29, %rd2, %rd28;
	ld.global.f64 	%fd44, [%rd29+8];
	mul.wide.s32 	%rd30, %r19, 8;
	add.s64 	%rd31, %rd24, %rd30;
	ld.global.f64 	%fd45, [%rd31];
	fma.rn.f64 	%fd46, %fd44, %fd45, %fd43;
	ld.global.f64 	%fd47, [%rd29+16];
	add.s64 	%rd32, %rd31, %rd30;
	ld.global.f64 	%fd48, [%rd32];
	fma.rn.f64 	%fd49, %fd47, %fd48, %fd46;
	ld.global.f64 	%fd50, [%rd29+24];
	add.s64 	%rd33, %rd32, %rd30;
	ld.global.f64 	%fd51, [%rd33];
	fma.rn.f64 	%fd67, %fd50, %fd51, %fd49;
	add.s32 	%r41, %r41, 4;
$L__BB4_8:
	setp.eq.s32 	%p9, %r13, 0;
	@%p9 bra 	$L__BB4_13;
	setp.eq.s32 	%p10, %r13, 1;
	@%p10 bra 	$L__BB4_11;
	add.s32 	%r32, %r41, %r3;
	mul.wide.u32 	%rd34, %r32, 8;
	add.s64 	%rd35, %rd2, %rd34;
	ld.global.f64 	%fd53, [%rd35];
	mad.lo.s32 	%r33, %r41, %r19, %r2;
	mul.wide.s32 	%rd36, %r33, 8;
	add.s64 	%rd37, %rd1, %rd36;
	ld.global.f64 	%fd54, [%rd37];
	fma.rn.f64 	%fd55, %fd53, %fd54, %fd67;
	cvt.u64.u32 	%rd38, %r3;
	cvt.u64.u32 	%rd39, %r41;
	add.s64 	%rd40, %rd39, %rd38;
	shl.b64 	%rd41, %rd40, 3;
	add.s64 	%rd42, %rd2, %rd41;
	ld.global.f64 	%fd56, [%rd42+8];
	mul.wide.s32 	%rd43, %r19, 8;
	add.s64 	%rd44, %rd37, %rd43;
	ld.global.f64 	%fd57, [%rd44];
	fma.rn.f64 	%fd67, %fd56, %fd57, %fd55;
	add.s32 	%r41, %r41, 2;
$L__BB4_11:
	and.b32  	%r34, %r18, 1;
	setp.eq.b32 	%p11, %r34, 1;
	not.pred 	%p12, %p11;
	@%p12 bra 	$L__BB4_13;
	add.s32 	%r35, %r41, %r3;
	mul.wide.u32 	%rd45, %r35, 8;
	add.s64 	%rd46, %rd2, %rd45;
	ld.global.f64 	%fd58, [%rd46];
	mad.lo.s32 	%r36, %r41, %r19, %r2;
	mul.wide.s32 	%rd47, %r36, 8;
	add.s64 	%rd48, %rd1, %rd47;
	ld.global.f64 	%fd59, [%rd48];
	fma.rn.f64 	%fd67, %fd58, %fd59, %fd67;
$L__BB4_13:
	mad.lo.s32 	%r37, %r19, %r25, %r2;
	cvta.to.global.u64 	%rd49, %rd6;
	mul.wide.s32 	%rd50, %r37, 8;
	add.s64 	%rd51, %rd49, %rd50;
	st.global.f64 	[%rd51], %fd67;
$L__BB4_14:
	ret;

}


// ===== COMPILED SASS (sm_100) =====

	.target	sm_100

	.elftype	@"ET_EXEC"


//--------------------- .note.nv.tkinfo           --------------------------
	.section	.note.nv.tkinfo,"",@"SHT_NOTE"
	.sectionflags	@"SHF_NOTE_NV_TKINFO"
	.tkinfo
        /*0018*/ 	.word	0x00000002
        /*0030*/ 	.string	""
        /*0030*/ 	.string	"ptxas"
        /*0030*/ 	.string	"Cuda compilation tools, release 13.0, V13.0.88"
        /*0030*/ 	.string	"Build cuda_13.0.r13.0/compiler.36424714_0"
        /*0030*/ 	.string	"-arch sm_100 -m 64 "



//--------------------- .note.nv.cuinfo           --------------------------
	.section	.note.nv.cuinfo,"",@"SHT_NOTE"
	.sectionflags	@"SHF_NOTE_NV_CUINFO"
        /*0018*/ 	.short	0x0002
        /*001a*/ 	.short	0x0064
        /*001c*/ 	.short	0x0082
	.zero		2


//--------------------- .nv.info                  --------------------------
	.section	.nv.info,"",@"SHT_CUDA_INFO"
	.align	4


	//----- nvinfo : EIATTR_REGCOUNT
	.align		4
        /*0000*/ 	.byte	0x04, 0x2f
        /*0002*/ 	.short	(.L_1 - .L_0)
	.align		4
.L_0:
        /*0004*/ 	.word	index@(_Z3addPiS_S_i)
        /*0008*/ 	.word	0x0000000c


	//----- nvinfo : EIATTR_FRAME_SIZE
	.align		4
.L_1:
        /*000c*/ 	.byte	0x04, 0x11
        /*000e*/ 	.short	(.L_3 - .L_2)
	.align		4
.L_2:
        /*0010*/ 	.word	index@(_Z3addPiS_S_i)
        /*0014*/ 	.word	0x00000000


	//----- nvinfo : EIATTR_REGCOUNT
	.align		4
.L_3:
        /*0018*/ 	.byte	0x04, 0x2f
        /*001a*/ 	.short	(.L_5 - .L_4)
	.align		4
.L_4:
        /*001c*/ 	.word	index@(_Z6l_reluPdi)
        /*0020*/ 	.word	0x00000008


	//----- nvinfo : EIATTR_FRAME_SIZE
	.align		4
.L_5:
        /*0024*/ 	.byte	0x04, 0x11
        /*0026*/ 	.short	(.L_7 - .L_6)
	.align		4
.L_6:
        /*0028*/ 	.word	index@(_Z6l_reluPdi)
        /*002c*/ 	.word	0x00000000


	//----- nvinfo : EIATTR_REGCOUNT
	.align		4
.L_7:
        /*0030*/ 	.byte	0x04, 0x2f
        /*0032*/ 	.short	(.L_9 - .L_8)
	.align		4
.L_8:
        /*0034*/ 	.word	index@(_Z6b_normPdS_S_S_dii)
        /*0038*/ 	.word	0x0000001a


	//----- nvinfo : EIATTR_FRAME_SIZE
	.align		4
.L_9:
        /*003c*/ 	.byte	0x04, 0x11
        /*003e*/ 	.short	(.L_11 - .L_10)
	.align		4
.L_10:
        /*0040*/ 	.word	index@($__internal_1_$__cuda_sm20_dsqrt_rn_f64_mediumpath_v1)
        /*0044*/ 	.word	0x00000000


	//----- nvinfo : EIATTR_FRAME_SIZE
	.align		4
.L_11:
        /*0048*/ 	.byte	0x04, 0x11
        /*004a*/ 	.short	(.L_13 - .L_12)
	.align		4
.L_12:
        /*004c*/ 	.word	index@($__internal_0_$__cuda_sm20_div_rn_f64_full)
        /*0050*/ 	.word	0x00000000


	//----- nvinfo : EIATTR_FRAME_SIZE
	.align		4
.L_13:
        /*0054*/ 	.byte	0x04, 0x11
        /*0056*/ 	.short	(.L_15 - .L_14)
	.align		4
.L_14:
        /*0058*/ 	.word	index@(_Z6b_normPdS_S_S_dii)
        /*005c*/ 	.word	0x00000000


	//----- nvinfo : EIATTR_REGCOUNT
	.align		4
.L_15:
        /*0060*/ 	.byte	0x04, 0x2f
        /*0062*/ 	.short	(.L_17 - .L_16)
	.align		4
.L_16:
        /*0064*/ 	.word	index@(_Z12dev_add_biasPdS_i)
        /*0068*/ 	.word	0x0000000a


	//----- nvinfo : EIATTR_FRAME_SIZE
	.align		4
.L_17:
        /*006c*/ 	.byte	0x04, 0x11
        /*006e*/ 	.short	(.L_19 - .L_18)
	.align		4
.L_18:
        /*0070*/ 	.word	index@(_Z12dev_add_biasPdS_i)
        /*0074*/ 	.word	0x00000000


	//----- nvinfo : EIATTR_REGCOUNT
	.align		4
.L_19:
        /*0078*/ 	.byte	0x04, 0x2f
        /*007a*/ 	.short	(.L_21 - .L_20)
	.align		4
.L_20:
        /*007c*/ 	.word	index@(_Z9multABtoCPdS_S_iii)
        /*0080*/ 	.word	0x00000020


	//----- nvinfo : EIATTR_FRAME_SIZE
	.align		4
.L_21:
        /*0084*/ 	.byte	0x04, 0x11
        /*0086*/ 	.short	(.L_23 - .L_22)
	.align		4
.L_22:
        /*0088*/ 	.word	index@(_Z9multABtoCPdS_S_iii)
        /*008c*/ 	.word	0x00000000


	//----- nvinfo : EIATTR_MIN_STACK_SIZE
	.align		4
.L_23:
        /*0090*/ 	.byte	0x04, 0x12
        /*0092*/ 	.short	(.L_25 - .L_24)
	.align		4
.L_24:
        /*0094*/ 	.word	index@(_Z9multABtoCPdS_S_iii)
        /*0098*/ 	.word	0x00000000


	//----- nvinfo : EIATTR_MIN_STACK_SIZE
	.align		4
.L_25:
        /*009c*/ 	.byte	0x04, 0x12
        /*009e*/ 	.short	(.L_27 - .L_26)
	.align		4
.L_26:
        /*00a0*/ 	.word	index@(_Z12dev_add_biasPdS_i)
        /*00a4*/ 	.word	0x00000000


	//----- nvinfo : EIATTR_MIN_STACK_SIZE
	.align		4
.L_27:
        /*00a8*/ 	.byte	0x04, 0x12
        /*00aa*/ 	.short	(.L_29 - .L_28)
	.align		4
.L_28:
        /*00ac*/ 	.word	index@(_Z6b_normPdS_S_S_dii)
        /*00b0*/ 	.word	0x00000000


	//----- nvinfo : EIATTR_MIN_STACK_SIZE
	.align		4
.L_29:
        /*00b4*/ 	.byte	0x04, 0x12
        /*00b6*/ 	.short	(.L_31 - .L_30)
	.align		4
.L_30:
        /*00b8*/ 	.word	index@(_Z6l_reluPdi)
        /*00bc*/ 	.word	0x00000000


	//----- nvinfo : EIATTR_MIN_STACK_SIZE
	.align		4
.L_31:
        /*00c0*/ 	.byte	0x04, 0x12
        /*00c2*/ 	.short	(.L_33 - .L_32)
	.align		4
.L_32:
        /*00c4*/ 	.word	index@(_Z3addPiS_S_i)
        /*00c8*/ 	.word	0x00000000
.L_33:


//--------------------- .nv.compat                --------------------------
	.section	.nv.compat,"",@"SHT_CUDA_COMPAT_INFO"
	.align	4
        /*0000*/ 	.byte	0x02, 0x09, 0x00, 0x00, 0x02, 0x02, 0x01, 0x00, 0x02, 0x05, 0x05, 0x00, 0x03, 0x07, 0x01, 0x01
        /*0010*/ 	.byte	0x02, 0x03, 0x00, 0x00, 0x02, 0x06, 0x01, 0x00, 0x04, 0x0b, 0x08, 0x00, 0x01, 0x00, 0x00, 0x00
        /*0020*/ 	.byte	0x00, 0x00, 0x00, 0x00


//--------------------- .nv.info._Z9multABtoCPdS_S_iii --------------------------
	.section	.nv.info._Z9multABtoCPdS_S_iii,"",@"SHT_CUDA_INFO"
	.sectionflags	@""
	.align	4


	//----- nvinfo : EIATTR_CUDA_API_VERSION
	.align		4
        /*0000*/ 	.byte	0x04, 0x37
        /*0002*/ 	.short	(.L_35 - .L_34)
.L_34:
        /*0004*/ 	.word	0x00000082


	//----- nvinfo : EIATTR_KPARAM_INFO
	.align		4
.L_35:
        /*0008*/ 	.byte	0x04, 0x17
        /*000a*/ 	.short	(.L_37 - .L_36)
.L_36:
        /*000c*/ 	.word	0x00000000
        /*0010*/ 	.short	0x0005
        /*0012*/ 	.short	0x0020
        /*0014*/ 	.byte	0x00, 0xf0, 0x11, 0x00


	//----- nvinfo : EIATTR_KPARAM_INFO
	.align		4
.L_37:
        /*0018*/ 	.byte	0x04, 0x17
        /*001a*/ 	.short	(.L_39 - .L_38)
.L_38:
        /*001c*/ 	.word	0x00000000
        /*0020*/ 	.short	0x0004
        /*0022*/ 	.short	0x001c
        /*0024*/ 	.byte	0x00, 0xf0, 0x11, 0x00


	//----- nvinfo : EIATTR_KPARAM_INFO
	.align		4
.L_39:
        /*0028*/ 	.byte	0x04, 0x17
        /*002a*/ 	.short	(.L_41 - .L_40)
.L_40:
        /*002c*/ 	.word	0x00000000
        /*0030*/ 	.short	0x0003
        /*0032*/ 	.short	0x0018
        /*0034*/ 	.byte	0x00, 0xf0, 0x11, 0x00


	//----- nvinfo : EIATTR_KPARAM_INFO
	.align		4
.L_41:
        /*0038*/ 	.byte	0x04, 0x17
        /*003a*/ 	.short	(.L_43 - .L_42)
.L_42:
        /*003c*/ 	.word	0x00000000
        /*0040*/ 	.short	0x0002
        /*0042*/ 	.short	0x0010
        /*0044*/ 	.byte	0x00, 0xf5, 0x21, 0x00


	//----- nvinfo : EIATTR_KPARAM_INFO
	.align		4
.L_43:
        /*0048*/ 	.byte	0x04, 0x17
        /*004a*/ 	.short	(.L_45 - .L_44)
.L_44:
        /*004c*/ 	.word	0x00000000
        /*0050*/ 	.short	0x0001
        /*0052*/ 	.short	0x0008
        /*0054*/ 	.byte	0x00, 0xf5, 0x21, 0x00


	//----- nvinfo : EIATTR_KPARAM_INFO
	.align		4
.L_45:
        /*0058*/ 	.byte	0x04, 0x17
        /*005a*/ 	.short	(.L_47 - .L_46)
.L_46:
        /*005c*/ 	.word	0x00000000
        /*0060*/ 	.short	0x0000
        /*0062*/ 	.short	0x0000
        /*0064*/ 	.byte	0x00, 0xf5, 0x21, 0x00


	//----- nvinfo : EIATTR_SPARSE_MMA_MASK
	.align		4
.L_47:
        /*0068*/ 	.byte	0x03, 0x50
        /*006a*/ 	.short	0x0000


	//----- nvinfo : EIATTR_MAXREG_COUNT
	.align		4
        /*006c*/ 	.byte	0x03, 0x1b
        /*006e*/ 	.short	0x00ff


	//----- nvinfo : EIATTR_MERCURY_ISA_VERSION
	.align		4
        /*0070*/ 	.byte	0x03, 0x5f
        /*0072*/ 	.short	0x0101


	//----- nvinfo : EIATTR_VRC_CTA_INIT_COUNT
	.align		4
        /*0074*/ 	.byte	0x02, 0x4a
	.zero		1
	.zero		1


	//----- nvinfo : EIATTR_EXIT_INSTR_OFFSETS
	.align		4
        /*0078*/ 	.byte	0x04, 0x1c
        /*007a*/ 	.short	(.L_49 - .L_48)


	//   ....[0]....
.L_48:
        /*007c*/ 	.word	0x000000d0


	//   ....[1]....
        /*0080*/ 	.word	0x000008f0


	//----- nvinfo : EIATTR_CBANK_PARAM_SIZE
	.align		4
.L_49:
        /*0084*/ 	.byte	0x03, 0x19
        /*0086*/ 	.short	0x0024


	//----- nvinfo : EIATTR_PARAM_CBANK
	.align		4
        /*0088*/ 	.byte	0x04, 0x0a
        /*008a*/ 	.short	(.L_51 - .L_50)
	.align		4
.L_50:
        /*008c*/ 	.word	index@(.nv.constant0._Z9multABtoCPdS_S_iii)
        /*0090*/ 	.short	0x0380
        /*0092*/ 	.short	0x0024


	//----- nvinfo : EIATTR_SW_WAR
	.align		4
.L_51:
        /*0094*/ 	.byte	0x04, 0x36
        /*0096*/ 	.short	(.L_53 - .L_52)
.L_52:
        /*0098*/ 	.word	0x00000008
.L_53:


//--------------------- .nv.info._Z12dev_add_biasPdS_i --------------------------
	.section	.nv.info._Z12dev_add_biasPdS_i,"",@"SHT_CUDA_INFO"
	.sectionflags	@""
	.align	4


	//----- nvinfo : EIATTR_CUDA_API_VERSION
	.align		4
        /*0000*/ 	.byte	0x04, 0x37
        /*0002*/ 	.short	(.L_55 - .L_54)
.L_54:
        /*0004*/ 	.word	0x00000082


	//----- nvinfo : EIATTR_KPARAM_INFO
	.align		4
.L_55:
        /*0008*/ 	.byte	0x04, 0x17
        /*000a*/ 	.short	(.L_57 - .L_56)
.L_56:
        /*000c*/ 	.word	0x00000000
        /*0010*/ 	.short	0x0002
        /*0012*/ 	.short	0x0010
        /*0014*/ 	.byte	0x00, 0xf0, 0x11, 0x00


	//----- nvinfo : EIATTR_KPARAM_INFO
	.align		4
.L_57:
        /*0018*/ 	.byte	0x04, 0x17
        /*001a*/ 	.short	(.L_59 - .L_58)
.L_58:
        /*001c*/ 	.word	0x00000000
        /*0020*/ 	.short	0x0001
        /*0022*/ 	.short	0x0008
        /*0024*/ 	.byte	0x00, 0xf5, 0x21, 0x00


	//----- nvinfo : EIATTR_KPARAM_INFO
	.align		4
.L_59:
        /*0028*/ 	.byte	0x04, 0x17
        /*002a*/ 	.short	(.L_61 - .L_60)
.L_60:
        /*002c*/ 	.word	0x00000000
        /*0030*/ 	.short	0x0000
        /*0032*/ 	.short	0x0000
        /*0034*/ 	.byte	0x00, 0xf5, 0x21, 0x00


	//----- nvinfo : EIATTR_SPARSE_MMA_MASK
	.align		4
.L_61:
        /*0038*/ 	.byte	0x03, 0x50
        /*003a*/ 	.short	0x0000


	//----- nvinfo : EIATTR_MAXREG_COUNT
	.align		4
        /*003c*/ 	.byte	0x03, 0x1b
        /*003e*/ 	.short	0x00ff


	//----- nvinfo : EIATTR_MERCURY_ISA_VERSION
	.align		4
        /*0040*/ 	.byte	0x03, 0x5f
        /*0042*/ 	.short	0x0101


	//----- nvinfo : EIATTR_VRC_CTA_INIT_COUNT
	.align		4
        /*0044*/ 	.byte	0x02, 0x4a
	.zero		1
	.zero		1


	//----- nvinfo : EIATTR_EXIT_INSTR_OFFSETS
	.align		4
        /*0048*/ 	.byte	0x04, 0x1c
        /*004a*/ 	.short	(.L_63 - .L_62)


	//   ....[0]....
.L_62:
        /*004c*/ 	.word	0x00000070


	//   ....[1]....
        /*0050*/ 	.word	0x00000110


	//----- nvinfo : EIATTR_CBANK_PARAM_SIZE
	.align		4
.L_63:
        /*0054*/ 	.byte	0x03, 0x19
        /*0056*/ 	.short	0x0014


	//----- nvinfo : EIATTR_PARAM_CBANK
	.align		4
        /*0058*/ 	.byte	0x04, 0x0a
        /*005a*/ 	.short	(.L_65 - .L_64)
	.align		4
.L_64:
        /*005c*/ 	.word	index@(.nv.constant0._Z12dev_add_biasPdS_i)
        /*0060*/ 	.short	0x0380
        /*0062*/ 	.short	0x0014


	//----- nvinfo : EIATTR_SW_WAR
	.align		4
.L_65:
        /*0064*/ 	.byte	0x04, 0x36
        /*0066*/ 	.short	(.L_67 - .L_66)
.L_66:
        /*0068*/ 	.word	0x00000008
.L_67:


//--------------------- .nv.info._Z6b_normPdS_S_S_dii --------------------------
	.section	.nv.info._Z6b_normPdS_S_S_dii,"",@"SHT_CUDA_INFO"
	.sectionflags	@""
	.align	4


	//----- nvinfo : EIATTR_CUDA_API_VERSION
	.align		4
        /*0000*/ 	.byte	0x04, 0x37
        /*0002*/ 	.short	(.L_69 - .L_68)
.L_68:
        /*0004*/ 	.word	0x00000082


	//----- nvinfo : EIATTR_KPARAM_INFO
	.align		4
.L_69:
        /*0008*/ 	.byte	0x04, 0x17
        /*000a*/ 	.short	(.L_71 - .L_70)
.L_70:
        /*000c*/ 	.word	0x00000000
        /*0010*/ 	.short	0x0006
        /*0012*/ 	.short	0x002c
        /*0014*/ 	.byte	0x00, 0xf0, 0x11, 0x00


	//----- nvinfo : EIATTR_KPARAM_INFO
	.align		4
.L_71:
        /*0018*/ 	.byte	0x04, 0x17
        /*001a*/ 	.short	(.L_73 - .L_72)
.L_72:
        /*001c*/ 	.word	0x00000000
        /*0020*/ 	.short	0x0005
        /*0022*/ 	.short	0x0028
        /*0024*/ 	.byte	0x00, 0xf0, 0x11, 0x00


	//----- nvinfo : EIATTR_KPARAM_INFO
	.align		4
.L_73:
        /*0028*/ 	.byte	0x04, 0x17
        /*002a*/ 	.short	(.L_75 - .L_74)
.L_74:
        /*002c*/ 	.word	0x00000000
        /*0030*/ 	.short	0x0004
        /*0032*/ 	.short	0x0020
        /*0034*/ 	.byte	0x00, 0xf0, 0x21, 0x00


	//----- nvinfo : EIATTR_KPARAM_INFO
	.align		4
.L_75:
        /*0038*/ 	.byte	0x04, 0x17
        /*003a*/ 	.short	(.L_77 - .L_76)
.L_76:
        /*003c*/ 	.word	0x00000000
        /*0040*/ 	.short	0x0003
        /*0042*/ 	.short	0x0018
        /*0044*/ 	.byte	0x00, 0xf5, 0x21, 0x00


	//----- nvinfo : EIATTR_KPARAM_INFO
	.align		4
.L_77:
        /*0048*/ 	.byte	0x04, 0x17
        /*004a*/ 	.short	(.L_79 - .L_78)
.L_78:
        /*004c*/ 	.word	0x00000000
        /*0050*/ 	.short	0x0002
        /*0052*/ 	.short	0x0010
        /*0054*/ 	.byte	0x00, 0xf5, 0x21, 0x00


	//----- nvinfo : EIATTR_KPARAM_INFO
	.align		4
.L_79:
        /*0058*/ 	.byte	0x04, 0x17
        /*005a*/ 	.short	(.L_81 - .L_80)
.L_80:
        /*005c*/ 	.word	0x00000000
        /*0060*/ 	.short	0x0001
        /*0062*/ 	.short	0x0008
        /*0064*/ 	.byte	0x00, 0xf5, 0x21, 0x00


	//----- nvinfo : EIATTR_KPARAM_INFO
	.align		4
.L_81:
        /*0068*/ 	.byte	0x04, 0x17
        /*006a*/ 	.short	(.L_83 - .L_82)
.L_82:
        /*006c*/ 	.word	0x00000000
        /*0070*/ 	.short	0x0000
        /*0072*/ 	.short	0x0000
        /*0074*/ 	.byte	0x00, 0xf5, 0x21, 0x00


	//----- nvinfo : EIATTR_SPARSE_MMA_MASK
	.align		4
.L_83:
        /*0078*/ 	.byte	0x03, 0x50
        /*007a*/ 	.short	0x0000


	//----- nvinfo : EIATTR_MAXREG_COUNT
	.align		4
        /*007c*/ 	.byte	0x03, 0x1b
        /*007e*/ 	.short	0x00ff


	//----- nvinfo : EIATTR_MERCURY_ISA_VERSION
	.align		4
        /*0080*/ 	.byte	0x03, 0x5f
        /*0082*/ 	.short	0x0101


	//----- nvinfo : EIATTR_VRC_CTA_INIT_COUNT
	.align		4
        /*0084*/ 	.byte	0x02, 0x4a
	.zero		1
	.zero		1


	//----- nvinfo : EIATTR_EXIT_INSTR_OFFSETS
	.align		4
        /*0088*/ 	.byte	0x04, 0x1c
        /*008a*/ 	.short	(.L_85 - .L_84)


	//   ....[0]....
.L_84:
        /*008c*/ 	.word	0x00000080


	//   ....[1]....
        /*0090*/ 	.word	0x00000580


	//----- nvinfo : EIATTR_CRS_STACK_SIZE
	.align		4
.L_85:
        /*0094*/ 	.byte	0x04, 0x1e
        /*0096*/ 	.short	(.L_87 - .L_86)
.L_86:
        /*0098*/ 	.word	0x00000000


	//----- nvinfo : EIATTR_CBANK_PARAM_SIZE
	.align		4
.L_87:
        /*009c*/ 	.byte	0x03, 0x19
        /*009e*/ 	.short	0x0030


	//----- nvinfo : EIATTR_PARAM_CBANK
	.align		4
        /*00a0*/ 	.byte	0x04, 0x0a
        /*00a2*/ 	.short	(.L_89 - .L_88)
	.align		4
.L_88:
        /*00a4*/ 	.word	index@(.nv.constant0._Z6b_normPdS_S_S_dii)
        /*00a8*/ 	.short	0x0380
        /*00aa*/ 	.short	0x0030


	//----- nvinfo : EIATTR_SW_WAR
	.align		4
.L_89:
        /*00ac*/ 	.byte	0x04, 0x36
        /*00ae*/ 	.short	(.L_91 - .L_90)
.L_90:
        /*00b0*/ 	.word	0x00000008
.L_91:


//--------------------- .nv.info._Z6l_reluPdi     --------------------------
	.section	.nv.info._Z6l_reluPdi,"",@"SHT_CUDA_INFO"
	.sectionflags	@""
	.align	4


	//----- nvinfo : EIATTR_CUDA_API_VERSION
	.align		4
        /*0000*/ 	.byte	0x04, 0x37
        /*0002*/ 	.short	(.L_93 - .L_92)
.L_92:
        /*0004*/ 	.word	0x00000082


	//----- nvinfo : EIATTR_KPARAM_INFO
	.align		4
.L_93:
        /*0008*/ 	.byte	0x04, 0x17
        /*000a*/ 	.short	(.L_95 - .L_94)
.L_94:
        /*000c*/ 	.word	0x00000000
        /*0010*/ 	.short	0x0001
        /*0012*/ 	.short	0x0008
        /*0014*/ 	.byte	0x00, 0xf0, 0x11, 0x00


	//----- nvinfo : EIATTR_KPARAM_INFO
	.align		4
.L_95:
        /*0018*/ 	.byte	0x04, 0x17
        /*001a*/ 	.short	(.L_97 - .L_96)
.L_96:
        /*001c*/ 	.word	0x00000000
        /*0020*/ 	.short	0x0000
        /*0022*/ 	.short	0x0000
        /*0024*/ 	.byte	0x00, 0xf5, 0x21, 0x00


	//----- nvinfo : EIATTR_SPARSE_MMA_MASK
	.align		4
.L_97:
        /*0028*/ 	.byte	0x03, 0x50
        /*002a*/ 	.short	0x0000


	//----- nvinfo : EIATTR_MAXREG_COUNT
	.align		4
        /*002c*/ 	.byte	0x03, 0x1b
        /*002e*/ 	.short	0x00ff


	//----- nvinfo : EIATTR_MERCURY_ISA_VERSION
	.align		4
        /*0030*/ 	.byte	0x03, 0x5f
        /*0032*/ 	.short	0x0101


	//----- nvinfo : EIATTR_VRC_CTA_INIT_COUNT
	.align		4
        /*0034*/ 	.byte	0x02, 0x4a
	.zero		1
	.zero		1


	//----- nvinfo : EIATTR_EXIT_INSTR_OFFSETS
	.align		4
        /*0038*/ 	.byte	0x04, 0x1c
        /*003a*/ 	.short	(.L_99 - .L_98)


	//   ....[0]....
.L_98:
        /*003c*/ 	.word	0x00000070


	//   ....[1]....
        /*0040*/ 	.word	0x000000d0


	//   ....[2]....
        /*0044*/ 	.word	0x00000120


	//----- nvinfo : EIATTR_CBANK_PARAM_SIZE
	.align		4
.L_99:
        /*0048*/ 	.byte	0x03, 0x19
        /*004a*/ 	.short	0x000c


	//----- nvinfo : EIATTR_PARAM_CBANK
	.align		4
        /*004c*/ 	.byte	0x04, 0x0a
        /*004e*/ 	.short	(.L_101 - .L_100)
	.align		4
.L_100:
        /*0050*/ 	.word	index@(.nv.constant0._Z6l_reluPdi)
        /*0054*/ 	.short	0x0380
        /*0056*/ 	.short	0x000c


	//----- nvinfo : EIATTR_SW_WAR
	.align		4
.L_101:
        /*0058*/ 	.byte	0x04, 0x36
        /*005a*/ 	.short	(.L_103 - .L_102)
.L_102:
        /*005c*/ 	.word	0x00000008
.L_103:


//--------------------- .nv.info._Z3addPiS_S_i    --------------------------
	.section	.nv.info._Z3addPiS_S_i,"",@"SHT_CUDA_INFO"
	.sectionflags	@""
	.align	4


	//----- nvinfo : EIATTR_CUDA_API_VERSION
	.align		4
        /*0000*/ 	.byte	0x04, 0x37
        /*0002*/ 	.short	(.L_105 - .L_104)
.L_104:
        /*0004*/ 	.word	0x00000082


	//----- nvinfo : EIATTR_KPARAM_INFO
	.align		4
.L_105:
        /*0008*/ 	.byte	0x04, 0x17
        /*000a*/ 	.short	(.L_107 - .L_106)
.L_106:
        /*000c*/ 	.word	0x00000000
        /*0010*/ 	.short	0x0003
        /*0012*/ 	.short	0x0018
        /*0014*/ 	.byte	0x00, 0xf0, 0x11, 0x00


	//----- nvinfo : EIATTR_KPARAM_INFO
	.align		4
.L_107:
        /*0018*/ 	.byte	0x04, 0x17
        /*001a*/ 	.short	(.L_109 - .L_108)
.L_108:
        /*001c*/ 	.word	0x00000000
        /*0020*/ 	.short	0x0002
        /*0022*/ 	.short	0x0010
        /*0024*/ 	.byte	0x00, 0xf5, 0x21, 0x00


	//----- nvinfo : EIATTR_KPARAM_INFO
	.align		4
.L_109:
        /*0028*/ 	.byte	0x04, 0x17
        /*002a*/ 	.short	(.L_111 - .L_110)
.L_110:
        /*002c*/ 	.word	0x00000000
        /*0030*/ 	.short	0x0001
        /*0032*/ 	.short	0x0008
        /*0034*/ 	.byte	0x00, 0xf5, 0x21, 0x00


	//----- nvinfo : EIATTR_KPARAM_INFO
	.align		4
.L_111:
        /*0038*/ 	.byte	0x04, 0x17
        /*003a*/ 	.short	(.L_113 - .L_112)
.L_112:
        /*003c*/ 	.word	0x00000000
        /*0040*/ 	.short	0x0000
        /*0042*/ 	.short	0x0000
        /*0044*/ 	.byte	0x00, 0xf5, 0x21, 0x00


	//----- nvinfo : EIATTR_SPARSE_MMA_MASK
	.align		4
.L_113:
        /*0048*/ 	.byte	0x03, 0x50
        /*004a*/ 	.short	0x0000


	//----- nvinfo : EIATTR_MAXREG_COUNT
	.align		4
        /*004c*/ 	.byte	0x03, 0x1b
        /*004e*/ 	.short	0x00ff


	//----- nvinfo : EIATTR_MERCURY_ISA_VERSION
	.align		4
        /*0050*/ 	.byte	0x03, 0x5f
        /*0052*/ 	.short	0x0101


	//----- nvinfo : EIATTR_VRC_CTA_INIT_COUNT
	.align		4
        /*0054*/ 	.byte	0x02, 0x4a
	.zero		1
	.zero		1


	//----- nvinfo : EIATTR_EXIT_INSTR_OFFSETS
	.align		4
        /*0058*/ 	.byte	0x04, 0x1c
        /*005a*/ 	.short	(.L_115 - .L_114)


	//   ....[0]....
.L_114:
        /*005c*/ 	.word	0x00000070


	//   ....[1]....
        /*0060*/ 	.word	0x00000130


	//----- nvinfo : EIATTR_CBANK_PARAM_SIZE
	.align		4
.L_115:
        /*0064*/ 	.byte	0x03, 0x19
        /*0066*/ 	.short	0x001c


	//----- nvinfo : EIATTR_PARAM_CBANK
	.align		4
        /*0068*/ 	.byte	0x04, 0x0a
        /*006a*/ 	.short	(.L_117 - .L_116)
	.align		4
.L_116:
        /*006c*/ 	.word	index@(.nv.constant0._Z3addPiS_S_i)
        /*0070*/ 	.short	0x0380
        /*0072*/ 	.short	0x001c


	//----- nvinfo : EIATTR_SW_WAR
	.align		4
.L_117:
        /*0074*/ 	.byte	0x04, 0x36
        /*0076*/ 	.short	(.L_119 - .L_118)
.L_118:
        /*0078*/ 	.word	0x00000008
.L_119:


//--------------------- .nv.callgraph             --------------------------
	.section	.nv.callgraph,"",@"SHT_CUDA_CALLGRAPH"
	.align	4
	.sectionentsize	8
	.align		4
        /*0000*/ 	.word	0x00000000
	.align		4
        /*0004*/ 	.word	0xffffffff
	.align		4
        /*0008*/ 	.word	0x00000000
	.align		4
        /*000c*/ 	.word	0xfffffffe
	.align		4
        /*0010*/ 	.word	0x00000000
	.align		4
        /*0014*/ 	.word	0xfffffffd
	.align		4
        /*0018*/ 	.word	0x00000000
	.align		4
        /*001c*/ 	.word	0xfffffffc


//--------------------- .text._Z9multABtoCPdS_S_iii --------------------------
	.section	.text._Z9multABtoCPdS_S_iii,"ax",@progbits
	.align	128
        .global         _Z9multABtoCPdS_S_iii
        .type           _Z9multABtoCPdS_S_iii,@function
        .size           _Z9multABtoCPdS_S_iii,(.L_x_24 - _Z9multABtoCPdS_S_iii)
        .other          _Z9multABtoCPdS_S_iii,@"STO_CUDA_ENTRY STV_DEFAULT"
_Z9multABtoCPdS_S_iii:
.text._Z9multABtoCPdS_S_iii:
[----:B------:R-:W-:Y:S01]  /*0000*/  LDC R1, c[0x0][0x37c] ;  /* 0x0000df00ff017b82 */ /* 0x000fe20000000800 */
[----:B------:R-:W0:Y:S07]  /*0010*/  S2R R2, SR_TID.Y ;  /* 0x0000000000027919 */ /* 0x000e2e0000002200 */
[----:B------:R-:W0:Y:S01]  /*0020*/  S2UR UR4, SR_CTAID.Y ;  /* 0x00000000000479c3 */ /* 0x000e220000002600 */
[----:B------:R-:W1:Y:S01]  /*0030*/  LDCU UR6, c[0x0][0x398] ;  /* 0x00007300ff0677ac */ /* 0x000e620008000800 */
[----:B------:R-:W2:Y:S06]  /*0040*/  S2R R4, SR_TID.X ;  /* 0x0000000000047919 */ /* 0x000eac0000002100 */
[----:B------:R-:W0:Y:S08]  /*0050*/  LDC R3, c[0x0][0x364] ;  /* 0x0000d900ff037b82 */ /* 0x000e300000000800 */
[----:B------:R-:W2:Y:S08]  /*0060*/  S2UR UR5, SR_CTAID.X ;  /* 0x00000000000579c3 */ /* 0x000eb00000002500 */
[----:B------:R-:W2:Y:S08]  /*0070*/  LDC R5, c[0x0][0x360] ;  /* 0x0000d800ff057b82 */ /* 0x000eb00000000800 */
[----:B------:R-:W3:Y:S01]  /*0080*/  LDC R0, c[0x0][0x3a0] ;  /* 0x0000e800ff007b82 */ /* 0x000ee20000000800 */
[----:B0-----:R-:W-:-:S05]  /*0090*/  IMAD R3, R3, UR4, R2 ;  /* 0x0000000403037c24 */ /* 0x001fca000f8e0202 */
[----:B-1----:R-:W-:Y:S01]  /*00a0*/  ISETP.GE.AND P0, PT, R3, UR6, PT ;  /* 0x0000000603007c0c */ /* 0x002fe2000bf06270 */
[----:B--2---:R-:W-:-:S05]  /*00b0*/  IMAD R5, R5, UR5, R4 ;  /* 0x0000000505057c24 */ /* 0x004fca000f8e0204 */
[----:B---3--:R-:W-:-:S13]  /*00c0*/  ISETP.GE.OR P0, PT, R5, R0, P0 ;  /* 0x000000000500720c */ /* 0x008fda0000706670 */
[----:B------:R-:W-:Y:S05]  /*00d0*/  @P0 EXIT ;  /* 0x000000000000094d */ /* 0x000fea0003800000 */
[----:B------:R-:W0:Y:S01]  /*00e0*/  LDC R2, c[0x0][0x39c] ;  /* 0x0000e700ff027b82 */ /* 0x000e220000000800 */
[----:B------:R-:W1:Y:S01]  /*00f0*/  LDCU.64 UR4, c[0x0][0x358] ;  /* 0x00006b00ff0477ac */ /* 0x000e620008000a00 */
[----:B------:R-:W-:Y:S02]  /*0100*/  CS2R R18, SRZ ;  /* 0x0000000000127805 */ /* 0x000fe4000001ff00 */
[----:B0-----:R-:W-:-:S13]  /*0110*/  ISETP.GE.AND P0, PT, R2, 0x1, PT ;  /* 0x000000010200780c */ /* 0x001fda0003f06270 */
[----:B-1----:R-:W-:Y:S05]  /*0120*/  @!P0 BRA `(.L_x_0) ;  /* 0x0000000400e08947 */ /* 0x002fea0003800000 */
[C---:B------:R-:W-:Y:S01]  /*0130*/  ISETP.GE.U32.AND P1, PT, R2.reuse, 0x8, PT ;  /* 0x000000080200780c */ /* 0x040fe20003f26070 */
[----:B------:R-:W-:Y:S01]  /*0140*/  HFMA2 R7, -RZ, RZ, 0, 0 ;  /* 0x00000000ff077431 */ /* 0x000fe200000001ff */
[----:B------:R-:W-:Y:S01]  /*0150*/  LOP3.LUT R4, R2, 0x7, RZ, 0xc0, !PT ;  /* 0x0000000702047812 */ /* 0x000fe200078ec0ff */
[----:B------:R-:W-:Y:S01]  /*0160*/  IMAD R6, R3, R2, RZ ;  /* 0x0000000203067224 */ /* 0x000fe200078e02ff */
[----:B------:R-:W-:Y:S02]  /*0170*/  CS2R R18, SRZ ;  /* 0x0000000000127805 */ /* 0x000fe4000001ff00 */
[----:B------:R-:W-:-:S07]  /*0180*/  ISETP.NE.AND P0, PT, R4, RZ, PT ;  /* 0x000000ff0400720c */ /* 0x000fce0003f05270 */
[----:B------:R-:W-:Y:S06]  /*0190*/  @!P1 BRA `(.L_x_1) ;  /* 0x0000000000c49947 */ /* 0x000fec0003800000 */
[----:B------:R-:W0:Y:S01]  /*01a0*/  LDC.64 R8, c[0x0][0x380] ;  /* 0x0000e000ff087b82 */ /* 0x000e220000000a00 */
[----:B------:R-:W-:Y:S01]  /*01b0*/  LOP3.LUT R7, R2, 0x7ffffff8, RZ, 0xc0, !PT ;  /* 0x7ffffff802077812 */ /* 0x000fe200078ec0ff */
[----:B------:R-:W-:Y:S01]  /*01c0*/  IMAD.MOV.U32 R27, RZ, RZ, R5 ;  /* 0x000000ffff1b7224 */ /* 0x000fe200078e0005 */
[----:B------:R-:W-:-:S03]  /*01d0*/  CS2R R18, SRZ ;  /* 0x0000000000127805 */ /* 0x000fc6000001ff00 */
[----:B------:R-:W-:Y:S02]  /*01e0*/  IMAD.MOV R26, RZ, RZ, -R7 ;  /* 0x000000ffff1a7224 */ /* 0x000fe400078e0a07 */
[----:B0-----:R-:W-:-:S03]  /*01f0*/  IMAD.WIDE.U32 R8, R6, 0x8, R8 ;  /* 0x0000000806087825 */ /* 0x001fc600078e0008 */
[----:B------:R-:W-:-:S04]  /*0200*/  IADD3 R10, P1, PT, R8, 0x20, RZ ;  /* 0x00000020080a7810 */ /* 0x000fc80007f3e0ff */
[----:B------:R-:W-:-:S09]  /*0210*/  IADD3.X R11, PT, PT, RZ, R9, RZ, P1, !PT ;  /* 0x00000009ff0b7210 */ /* 0x000fd20000ffe4ff */
.L_x_2:
[----:B------:R-:W0:Y:S01]  /*0220*/  LDC.64 R22, c[0x0][0x388] ;  /* 0x0000e200ff167b82 */ /* 0x000e220000000a00 */
[----:B------:R-:W-:Y:S01]  /*0230*/  MOV R8, R10 ;  /* 0x0000000a00087202 */ /* 0x000fe20000000f00 */
[----:B------:R-:W-:-:S05]  /*0240*/  IMAD.MOV.U32 R9, RZ, RZ, R11 ;  /* 0x000000ffff097224 */ /* 0x000fca00078e000b */
[----:B------:R-:W2:Y:S04]  /*0250*/  LDG.E.64 R14, desc[UR4][R8.64+-0x20] ;  /* 0xffffe004080e7981 */ /* 0x000ea8000c1e1b00 */
[----:B------:R-:W3:Y:S01]  /*0260*/  LDG.E.64 R10, desc[UR4][R8.64+-0x18] ;  /* 0xffffe804080a7981 */ /* 0x000ee2000c1e1b00 */
[----:B0-----:R-:W-:-:S05]  /*0270*/  IMAD.WIDE R22, R27, 0x8, R22 ;  /* 0x000000081b167825 */ /* 0x001fca00078e0216 */
[----:B------:R-:W2:Y:S01]  /*0280*/  LDG.E.64 R12, desc[UR4][R22.64] ;  /* 0x00000004160c7981 */ /* 0x000ea2000c1e1b00 */
[----:B------:R-:W-:-:S05]  /*0290*/  IMAD.WIDE R28, R0, 0x8, R22 ;  /* 0x00000008001c7825 */ /* 0x000fca00078e0216 */
[----:B------:R-:W3:Y:S01]  /*02a0*/  LDG.E.64 R16, desc[UR4][R28.64] ;  /* 0x000000041c107981 */ /* 0x000ee2000c1e1b00 */
[C---:B------:R-:W-:Y:S01]  /*02b0*/  IMAD.WIDE R24, R0.reuse, 0x8, R28 ;  /* 0x0000000800187825 */ /* 0x040fe200078e021c */
[----:B--2---:R-:W-:Y:S02]  /*02c0*/  DFMA R18, R14, R12, R18 ;  /* 0x0000000c0e12722b */ /* 0x004fe40000000012 */
[----:B------:R-:W2:Y:S04]  /*02d0*/  LDG.E.64 R14, desc[UR4][R8.64+-0x10] ;  /* 0xfffff004080e7981 */ /* 0x000ea8000c1e1b00 */
[----:B------:R-:W2:Y:S01]  /*02e0*/  LDG.E.64 R12, desc[UR4][R24.64] ;  /* 0x00000004180c7981 */ /* 0x000ea2000c1e1b00 */
[----:B------:R-:W-:Y:S01]  /*02f0*/  IMAD.WIDE R20, R0, 0x8, R24 ;  /* 0x0000000800147825 */ /* 0x000fe200078e0218 */
[----:B---3--:R-:W-:-:S02]  /*0300*/  DFMA R16, R10, R16, R18 ;  /* 0x000000100a10722b */ /* 0x008fc40000000012 */
[----:B------:R-:W3:Y:S04]  /*0310*/  LDG.E.64 R10, desc[UR4][R8.64+-0x8] ;  /* 0xfffff804080a7981 */ /* 0x000ee8000c1e1b00 */
        /* <DEDUP_REMOVED lines=9> */
[----:B------:R-:W-:-:S03]  /*03b0*/  IMAD.WIDE R24, R0, 0x8, R28 ;  /* 0x0000000800187825 */ /* 0x000fc600078e021c */
[----:B------:R-:W4:Y:S01]  /*03c0*/  LDG.E.64 R22, desc[UR4][R8.64+0x18] ;  /* 0x0000180408167981 */ /* 0x000f22000c1e1b00 */
[----:B------:R-:W-:-:S06]  /*03d0*/  IMAD.WIDE R20, R0, 0x8, R24 ;  /* 0x0000000800147825 */ /* 0x000fcc00078e0218 */
[----:B------:R-:W4:Y:S01]  /*03e0*/  LDG.E.64 R20, desc[UR4][R20.64] ;  /* 0x0000000414147981 */ /* 0x000f22000c1e1b00 */
[----:B--2---:R-:W-:-:S03]  /*03f0*/  DFMA R14, R16, R14, R18 ;  /* 0x0000000e100e722b */ /* 0x004fc60000000012 */
[----:B------:R-:W2:Y:S04]  /*0400*/  LDG.E.64 R16, desc[UR4][R8.64+0x10] ;  /* 0x0000100408107981 */ /* 0x000ea8000c1e1b00 */
[----:B------:R-:W2:Y:S01]  /*0410*/  LDG.E.64 R18, desc[UR4][R24.64] ;  /* 0x0000000418127981 */ /* 0x000ea2000c1e1b00 */
[----:B------:R-:W-:Y:S01]  /*0420*/  IADD3 R26, PT, PT, R26, 0x8, RZ ;  /* 0x000000081a1a7810 */ /* 0x000fe20007ffe0ff */
[----:B---3--:R-:W-:-:S03]  /*0430*/  DFMA R10, R10, R12, R14 ;  /* 0x0000000c0a0a722b */ /* 0x008fc6000000000e */
[----:B------:R-:W-:Y:S02]  /*0440*/  ISETP.NE.AND P1, PT, R26, RZ, PT ;  /* 0x000000ff1a00720c */ /* 0x000fe40003f25270 */
[----:B------:R-:W-:-:S03]  /*0450*/  LEA R27, R0, R27, 0x3 ;  /* 0x0000001b001b7211 */ /* 0x000fc600078e18ff */
[----:B--2---:R-:W-:Y:S01]  /*0460*/  DFMA R18, R16, R18, R10 ;  /* 0x000000121012722b */ /* 0x004fe2000000000a */
[----:B------:R-:W-:-:S07]  /*0470*/  IADD3 R10, P2, PT, R8, 0x40, RZ ;  /* 0x00000040080a7810 */ /* 0x000fce0007f5e0ff */
[----:B----4-:R-:W-:Y:S01]  /*0480*/  DFMA R18, R22, R20, R18 ;  /* 0x000000141612722b */ /* 0x010fe20000000012 */
[----:B------:R-:W-:Y:S01]  /*0490*/  IMAD.X R11, RZ, RZ, R9, P2 ;  /* 0x000000ffff0b7224 */ /* 0x000fe200010e0609 */
[----:B------:R-:W-:Y:S09]  /*04a0*/  @P1 BRA `(.L_x_2) ;  /* 0xfffffffc005c1947 */ /* 0x000ff2000383ffff */
.L_x_1:
[----:B------:R-:W-:Y:S05]  /*04b0*/  @!P0 BRA `(.L_x_0) ;  /* 0x0000000000fc8947 */ /* 0x000fea0003800000 */
[----:B------:R-:W-:Y:S02]  /*04c0*/  ISETP.GE.U32.AND P1, PT, R4, 0x4, PT ;  /* 0x000000040400780c */ /* 0x000fe40003f26070 */
[----:B------:R-:W-:-:S04]  /*04d0*/  LOP3.LUT R26, R2, 0x3, RZ, 0xc0, !PT ;  /* 0x00000003021a7812 */ /* 0x000fc800078ec0ff */
[----:B------:R-:W-:-:S07]  /*04e0*/  ISETP.NE.AND P0, PT, R26, RZ, PT ;  /* 0x000000ff1a00720c */ /* 0x000fce0003f05270 */
[----:B------:R-:W-:Y:S06]  /*04f0*/  @!P1 BRA `(.L_x_3) ;  /* 0x00000000006c9947 */ /* 0x000fec0003800000 */
[----:B------:R-:W0:Y:S01]  /*0500*/  LDC.64 R24, c[0x0][0x380] ;  /* 0x0000e000ff187b82 */ /* 0x000e220000000a00 */
[----:B------:R-:W1:Y:S01]  /*0510*/  LDCU.64 UR6, c[0x0][0x380] ;  /* 0x00007000ff0677ac */ /* 0x000e620008000a00 */
[C---:B------:R-:W-:Y:S01]  /*0520*/  IMAD.IADD R9, R6.reuse, 0x1, R7 ;  /* 0x0000000106097824 */ /* 0x040fe200078e0207 */
[----:B------:R-:W-:Y:S01]  /*0530*/  IADD3 R4, P1, PT, R6, R7, RZ ;  /* 0x0000000706047210 */ /* 0x000fe20007f3e0ff */
[----:B------:R-:W-:-:S04]  /*0540*/  IMAD R13, R7, R0, R5 ;  /* 0x00000000070d7224 */ /* 0x000fc800078e0205 */
[----:B------:R-:W2:Y:S01]  /*0550*/  LDC.64 R10, c[0x0][0x388] ;  /* 0x0000e200ff0a7b82 */ /* 0x000ea20000000a00 */
[----:B0-----:R-:W-:-:S06]  /*0560*/  IMAD.WIDE.U32 R24, R9, 0x8, R24 ;  /* 0x0000000809187825 */ /* 0x001fcc00078e0018 */
[----:B------:R-:W3:Y:S01]  /*0570*/  LDG.E.64 R24, desc[UR4][R24.64] ;  /* 0x0000000418187981 */ /* 0x000ee2000c1e1b00 */
[----:B--2---:R-:W-:Y:S01]  /*0580*/  IMAD.WIDE R10, R13, 0x8, R10 ;  /* 0x000000080d0a7825 */ /* 0x004fe200078e020a */
[----:B------:R-:W-:Y:S02]  /*0590*/  IADD3.X R13, PT, PT, RZ, RZ, RZ, P1, !PT ;  /* 0x000000ffff0d7210 */ /* 0x000fe40000ffe4ff */
[----:B-1----:R-:W-:Y:S02]  /*05a0*/  LEA R28, P1, R4, UR6, 0x3 ;  /* 0x00000006041c7c11 */ /* 0x002fe4000f8218ff */
[----:B------:R-:W3:Y:S01]  /*05b0*/  LDG.E.64 R8, desc[UR4][R10.64] ;  /* 0x000000040a087981 */ /* 0x000ee2000c1e1b00 */
[----:B------:R-:W-:Y:S01]  /*05c0*/  IMAD.WIDE R14, R0, 0x8, R10 ;  /* 0x00000008000e7825 */ /* 0x000fe200078e020a */
[----:B------:R-:W-:-:S05]  /*05d0*/  LEA.HI.X R29, R4, UR7, R13, 0x3, P1 ;  /* 0x00000007041d7c11 */ /* 0x000fca00088f1c0d */
[----:B------:R-:W2:Y:S01]  /*05e0*/  LDG.E.64 R12, desc[UR4][R28.64+0x8] ;  /* 0x000008041c0c7981 */ /* 0x000ea2000c1e1b00 */
[----:B------:R-:W-:-:S03]  /*05f0*/  IMAD.WIDE R20, R0, 0x8, R14 ;  /* 0x0000000800147825 */ /* 0x000fc600078e020e */
[----:B------:R-:W2:Y:S04]  /*0600*/  LDG.E.64 R10, desc[UR4][R14.64] ;  /* 0x000000040e0a7981 */ /* 0x000ea8000c1e1b00 */
[----:B------:R-:W4:Y:S01]  /*0610*/  LDG.E.64 R16, desc[UR4][R20.64] ;  /* 0x0000000414107981 */ /* 0x000f22000c1e1b00 */
[----:B------:R-:W-:-:S03]  /*0620*/  IMAD.WIDE R22, R0, 0x8, R20 ;  /* 0x0000000800167825 */ /* 0x000fc600078e0214 */
[----:B------:R-:W4:Y:S04]  /*0630*/  LDG.E.64 R14, desc[UR4][R28.64+0x10] ;  /* 0x000010041c0e7981 */ /* 0x000f28000c1e1b00 */
[----:B------:R-:W5:Y:S04]  /*0640*/  LDG.E.64 R20, desc[UR4][R28.64+0x18] ;  /* 0x000018041c147981 */ /* 0x000f68000c1e1b00 */
[----:B------:R-:W5:Y:S01]  /*0650*/  LDG.E.64 R22, desc[UR4][R22.64] ;  /* 0x0000000416167981 */ /* 0x000f62000c1e1b00 */
[----:B------:R-:W-:Y:S01]  /*0660*/  VIADD R7, R7, 0x4 ;  /* 0x0000000407077836 */ /* 0x000fe20000000000 */
[----:B---3--:R-:W-:-:S08]  /*0670*/  DFMA R8, R24, R8, R18 ;  /* 0x000000081808722b */ /* 0x008fd00000000012 */
[----:B--2---:R-:W-:-:S08]  /*0680*/  DFMA R8, R12, R10, R8 ;  /* 0x0000000a0c08722b */ /* 0x004fd00000000008 */
[----:B----4-:R-:W-:-:S08]  /*0690*/  DFMA R8, R14, R16, R8 ;  /* 0x000000100e08722b */ /* 0x010fd00000000008 */
[----:B-----5:R-:W-:-:S11]  /*06a0*/  DFMA R18, R20, R22, R8 ;  /* 0x000000161412722b */ /* 0x020fd60000000008 */
.L_x_3:
[----:B------:R-:W-:Y:S05]  /*06b0*/  @!P0 BRA `(.L_x_0) ;  /* 0x00000000007c8947 */ /* 0x000fea0003800000 */
[----:B------:R-:W-:Y:S01]  /*06c0*/  ISETP.NE.AND P1, PT, R26, 0x1, PT ;  /* 0x000000011a00780c */ /* 0x000fe20003f25270 */
[----:B------:R-:W0:Y:S01]  /*06d0*/  LDC.64 R12, c[0x0][0x380] ;  /* 0x0000e000ff0c7b82 */ /* 0x000e220000000a00 */
[----:B------:R-:W-:-:S04]  /*06e0*/  LOP3.LUT R2, R2, 0x1, RZ, 0xc0, !PT ;  /* 0x0000000102027812 */ /* 0x000fc800078ec0ff */
[----:B------:R-:W-:-:S03]  /*06f0*/  ISETP.NE.U32.AND P0, PT, R2, 0x1, PT ;  /* 0x000000010200780c */ /* 0x000fc60003f05070 */
[----:B------:R-:W1:Y:S04]  /*0700*/  LDC.64 R20, c[0x0][0x388] ;  /* 0x0000e200ff147b82 */ /* 0x000e680000000a00 */
[CC--:B------:R-:W-:Y:S01]  /*0710*/  @P1 IADD3 R17, PT, PT, R6.reuse, R7.reuse, RZ ;  /* 0x0000000706111210 */ /* 0x0c0fe20007ffe0ff */
[C---:B------:R-:W-:Y:S01]  /*0720*/  @P1 IMAD R23, R7.reuse, R0, R5 ;  /* 0x0000000007171224 */ /* 0x040fe200078e0205 */
[----:B------:R-:W-:Y:S01]  /*0730*/  @P1 IADD3 R2, P2, PT, R6, R7, RZ ;  /* 0x0000000706021210 */ /* 0x000fe20007f5e0ff */
[----:B------:R-:W-:Y:S01]  /*0740*/  @P1 VIADD R7, R7, 0x2 ;  /* 0x0000000207071836 */ /* 0x000fe20000000000 */
[----:B------:R-:W2:Y:S02]  /*0750*/  @P1 LDC.64 R8, c[0x0][0x380] ;  /* 0x0000e000ff081b82 */ /* 0x000ea40000000a00 */
[----:B------:R-:W-:-:S06]  /*0760*/  @P1 IADD3.X R4, PT, PT, RZ, RZ, RZ, P2, !PT ;  /* 0x000000ffff041210 */ /* 0x000fcc00017fe4ff */
[----:B------:R-:W3:Y:S01]  /*0770*/  LDC.64 R14, c[0x0][0x380] ;  /* 0x0000e000ff0e7b82 */ /* 0x000ee20000000a00 */
[----:B0-----:R-:W-:-:S07]  /*0780*/  @P1 IMAD.WIDE.U32 R16, R17, 0x8, R12 ;  /* 0x0000000811101825 */ /* 0x001fce00078e000c */
[----:B------:R-:W0:Y:S01]  /*0790*/  LDC.64 R10, c[0x0][0x388] ;  /* 0x0000e200ff0a7b82 */ /* 0x000e220000000a00 */
[----:B-1----:R-:W-:Y:S01]  /*07a0*/  @P1 IMAD.WIDE R20, R23, 0x8, R20 ;  /* 0x0000000817141825 */ /* 0x002fe200078e0214 */
[----:B------:R-:W4:Y:S04]  /*07b0*/  @P1 LDG.E.64 R16, desc[UR4][R16.64] ;  /* 0x0000000410101981 */ /* 0x000f28000c1e1b00 */
[----:B------:R-:W4:Y:S01]  /*07c0*/  @P1 LDG.E.64 R12, desc[UR4][R20.64] ;  /* 0x00000004140c1981 */ /* 0x000f22000c1e1b00 */
[----:B--2---:R-:W-:Y:S01]  /*07d0*/  @P1 LEA R8, P2, R2, R8, 0x3 ;  /* 0x0000000802081211 */ /* 0x004fe200078418ff */
[----:B------:R-:W-:-:S03]  /*07e0*/  @P1 IMAD.WIDE R22, R0, 0x8, R20 ;  /* 0x0000000800161825 */ /* 0x000fc600078e0214 */
[----:B------:R-:W-:Y:S01]  /*07f0*/  @P1 LEA.HI.X R9, R2, R9, R4, 0x3, P2 ;  /* 0x0000000902091211 */ /* 0x000fe200010f1c04 */
[----:B------:R-:W-:Y:S01]  /*0800*/  @!P0 IMAD R27, R7, R0, R5 ;  /* 0x00000000071b8224 */ /* 0x000fe200078e0205 */
[----:B------:R-:W-:Y:S02]  /*0810*/  @!P0 IADD3 R25, PT, PT, R6, R7, RZ ;  /* 0x0000000706198210 */ /* 0x000fe40007ffe0ff */
[----:B------:R-:W2:Y:S04]  /*0820*/  @P1 LDG.E.64 R6, desc[UR4][R22.64] ;  /* 0x0000000416061981 */ /* 0x000ea8000c1e1b00 */
[----:B------:R-:W2:Y:S01]  /*0830*/  @P1 LDG.E.64 R8, desc[UR4][R8.64+0x8] ;  /* 0x0000080408081981 */ /* 0x000ea2000c1e1b00 */
[----:B---3--:R-:W-:-:S04]  /*0840*/  @!P0 IMAD.WIDE.U32 R14, R25, 0x8, R14 ;  /* 0x00000008190e8825 */ /* 0x008fc800078e000e */
[----:B0-----:R-:W-:Y:S02]  /*0850*/  @!P0 IMAD.WIDE R10, R27, 0x8, R10 ;  /* 0x000000081b0a8825 */ /* 0x001fe400078e020a */
[----:B------:R-:W3:Y:S04]  /*0860*/  @!P0 LDG.E.64 R14, desc[UR4][R14.64] ;  /* 0x000000040e0e8981 */ /* 0x000ee8000c1e1b00 */
[----:B------:R-:W3:Y:S01]  /*0870*/  @!P0 LDG.E.64 R10, desc[UR4][R10.64] ;  /* 0x000000040a0a8981 */ /* 0x000ee2000c1e1b00 */
[----:B----4-:R-:W-:-:S08]  /*0880*/  @P1 DFMA R12, R16, R12, R18 ;  /* 0x0000000c100c122b */ /* 0x010fd00000000012 */
[----:B--2---:R-:W-:-:S08]  /*0890*/  @P1 DFMA R18, R8, R6, R12 ;  /* 0x000000060812122b */ /* 0x004fd0000000000c */
[----:B---3--:R-:W-:-:S11]  /*08a0*/  @!P0 DFMA R18, R14, R10, R18 ;  /* 0x0000000a0e12822b */ /* 0x008fd60000000012 */
.L_x_0:
[----:B------:R-:W0:Y:S01]  /*08b0*/  LDC.64 R6, c[0x0][0x390] ;  /* 0x0000e400ff067b82 */ /* 0x000e220000000a00 */
[----:B------:R-:W-:-:S04]  /*08c0*/  IMAD R3, R3, R0, R5 ;  /* 0x0000000003037224 */ /* 0x000fc800078e0205 */
[----:B0-----:R-:W-:-:S05]  /*08d0*/  IMAD.WIDE R2, R3, 0x8, R6 ;  /* 0x0000000803027825 */ /* 0x001fca00078e0206 */
[----:B------:R-:W-:Y:S01]  /*08e0*/  STG.E.64 desc[UR4][R2.64], R18 ;  /* 0x0000001202007986 */ /* 0x000fe2000c101b04 */
[----:B------:R-:W-:Y:S05]  /*08f0*/  EXIT ;  /* 0x000000000000794d */ /* 0x000fea0003800000 */
.L_x_4:
[----:B------:R-:W-:-:S00]  /*0900*/  BRA `(.L_x_4) ;  /* 0xfffffffc00fc7947 */ /* 0x000fc0000383ffff */
[----:B------:R-:W-:-:S00]  /*0910*/  NOP ;  /* 0x0000000000007918 */ /* 0x000fc00000000000 */
        /* <DEDUP_REMOVED lines=14> */
.L_x_24:


//--------------------- .text._Z12dev_add_biasPdS_i --------------------------
	.section	.text._Z12dev_add_biasPdS_i,"ax",@progbits
	.align	128
        .global         _Z12dev_add_biasPdS_i
        .type           _Z12dev_add_biasPdS_i,@function
        .size           _Z12dev_add_biasPdS_i,(.L_x_25 - _Z12dev_add_biasPdS_i)
        .other          _Z12dev_add_biasPdS_i,@"STO_CUDA_ENTRY STV_DEFAULT"
_Z12dev_add_biasPdS_i:
.text._Z12dev_add_biasPdS_i:
[----:B------:R-:W-:Y:S01]  /*0000*/  LDC R1, c[0x0][0x37c] ;  /* 0x0000df00ff017b82 */ /* 0x000fe20000000800 */
[----:B------:R-:W0:Y:S07]  /*0010*/  S2R R7, SR_TID.X ;  /* 0x0000000000077919 */ /* 0x000e2e0000002100 */
[----:B------:R-:W0:Y:S01]  /*0020*/  S2UR UR4, SR_CTAID.X ;  /* 0x00000000000479c3 */ /* 0x000e220000002500 */
[----:B------:R-:W1:Y:S07]  /*0030*/  LDCU UR5, c[0x0][0x390] ;  /* 0x00007200ff0577ac */ /* 0x000e6e0008000800 */
[----:B------:R-:W0:Y:S02]  /*0040*/  LDC R0, c[0x0][0x360] ;  /* 0x0000d800ff007b82 */ /* 0x000e240000000800 */
[----:B0-----:R-:W-:-:S05]  /*0050*/  IMAD R7, R0, UR4, R7 ;  /* 0x0000000400077c24 */ /* 0x001fca000f8e0207 */
[----:B-1----:R-:W-:-:S13]  /*0060*/  ISETP.GE.AND P0, PT, R7, UR5, PT ;  /* 0x0000000507007c0c */ /* 0x002fda000bf06270 */
[----:B------:R-:W-:Y:S05]  /*0070*/  @P0 EXIT ;  /* 0x000000000000094d */ /* 0x000fea0003800000 */
[----:B------:R-:W0:Y:S01]  /*0080*/  LDC.64 R2, c[0x0][0x388] ;  /* 0x0000e200ff027b82 */ /* 0x000e220000000a00 */
[----:B------:R-:W1:Y:S07]  /*0090*/  LDCU.64 UR4, c[0x0][0x358] ;  /* 0x00006b00ff0477ac */ /* 0x000e6e0008000a00 */
[----:B------:R-:W2:Y:S01]  /*00a0*/  LDC.64 R4, c[0x0][0x380] ;  /* 0x0000e000ff047b82 */ /* 0x000ea20000000a00 */
[----:B0-----:R-:W-:-:S06]  /*00b0*/  IMAD.WIDE R2, R7, 0x8, R2 ;  /* 0x0000000807027825 */ /* 0x001fcc00078e0202 */
[----:B-1----:R-:W3:Y:S01]  /*00c0*/  LDG.E.64 R2, desc[UR4][R2.64] ;  /* 0x0000000402027981 */ /* 0x002ee2000c1e1b00 */
[----:B--2---:R-:W-:-:S05]  /*00d0*/  IMAD.WIDE R4, R7, 0x8, R4 ;  /* 0x0000000807047825 */ /* 0x004fca00078e0204 */
[----:B------:R-:W3:Y:S02]  /*00e0*/  LDG.E.64 R6, desc[UR4][R4.64] ;  /* 0x0000000404067981 */ /* 0x000ee4000c1e1b00 */
[----:B---3--:R-:W-:-:S07]  /*00f0*/  DADD R6, R2, R6 ;  /* 0x0000000002067229 */ /* 0x008fce0000000006 */
[----:B------:R-:W-:Y:S01]  /*0100*/  STG.E.64 desc[UR4][R4.64], R6 ;  /* 0x0000000604007986 */ /* 0x000fe2000c101b04 */
[----:B------:R-:W-:Y:S05]  /*0110*/  EXIT ;  /* 0x000000000000794d */ /* 0x000fea0003800000 */
.L_x_5:
        /* <DEDUP_REMOVED lines=14> */
.L_x_25:


//--------------------- .text._Z6b_normPdS_S_S_dii --------------------------
	.section	.text._Z6b_normPdS_S_S_dii,"ax",@progbits
	.align	128
        .global         _Z6b_normPdS_S_S_dii
        .type           _Z6b_normPdS_S_S_dii,@function
        .size           _Z6b_normPdS_S_S_dii,(.L_x_23 - _Z6b_normPdS_S_S_dii)
        .other          _Z6b_normPdS_S_S_dii,@"STO_CUDA_ENTRY STV_DEFAULT"
_Z6b_normPdS_S_S_dii:
.text._Z6b_normPdS_S_S_dii:
[----:B------:R-:W-:Y:S01]  /*0000*/  LDC R1, c[0x0][0x37c] ;  /* 0x0000df00ff017b82 */ /* 0x000fe20000000800 */
[----:B------:R-:W0:Y:S07]  /*0010*/  S2R R4, SR_TID.X ;  /* 0x0000000000047919 */ /* 0x000e2e0000002100 */
[----:B------:R-:W0:Y:S08]  /*0020*/  S2UR UR4, SR_CTAID.X ;  /* 0x00000000000479c3 */ /* 0x000e300000002500 */
[----:B------:R-:W0:Y:S08]  /*0030*/  LDC R5, c[0x0][0x360] ;  /* 0x0000d800ff057b82 */ /* 0x000e300000000800 */
[----:B------:R-:W1:Y:S01]  /*0040*/  LDC.64 R2, c[0x0][0x3a8] ;  /* 0x0000ea00ff027b82 */ /* 0x000e620000000a00 */
[----:B0-----:R-:W-:-:S02]  /*0050*/  IMAD R4, R5, UR4, R4 ;  /* 0x0000000405047c24 */ /* 0x001fc4000f8e0204 */
[----:B-1----:R-:W-:-:S05]  /*0060*/  IMAD R5, R3, R2, RZ ;  /* 0x0000000203057224 */ /* 0x002fca00078e02ff */
[----:B------:R-:W-:-:S13]  /*0070*/  ISETP.GE.AND P0, PT, R4, R5, PT ;  /* 0x000000050400720c */ /* 0x000fda0003f06270 */
[----:B------:R-:W-:Y:S05]  /*0080*/  @P0 EXIT ;  /* 0x000000000000094d */ /* 0x000fea0003800000 */
[----:B------:R-:W-:Y:S01]  /*0090*/  IABS R5, R3 ;  /* 0x0000000300057213 */ /* 0x000fe20000000000 */
[----:B------:R-:W0:Y:S01]  /*00a0*/  LDCU.64 UR4, c[0x0][0x358] ;  /* 0x00006b00ff0477ac */ /* 0x000e220008000a00 */
[----:B------:R-:W-:Y:S02]  /*00b0*/  ISETP.GE.AND P2, PT, R4, RZ, PT ;  /* 0x000000ff0400720c */ /* 0x000fe40003f46270 */
[----:B------:R-:W1:Y:S01]  /*00c0*/  I2F.RP R0, R5 ;  /* 0x0000000500007306 */ /* 0x000e620000209400 */
[----:B------:R-:W2:Y:S07]  /*00d0*/  LDCU.64 UR6, c[0x0][0x3a0] ;  /* 0x00007400ff0677ac */ /* 0x000eae0008000a00 */
[----:B-1----:R-:W1:Y:S02]  /*00e0*/  MUFU.RCP R0, R0 ;  /* 0x0000000000007308 */ /* 0x002e640000001000 */
[----:B-1----:R-:W-:-:S06]  /*00f0*/  VIADD R6, R0, 0xffffffe ;  /* 0x0ffffffe00067836 */ /* 0x002fcc0000000000 */
[----:B------:R1:W3:Y:S02]  /*0100*/  F2I.FTZ.U32.TRUNC.NTZ R7, R6 ;  /* 0x0000000600077305 */ /* 0x0002e4000021f000 */
[----:B-1----:R-:W-:Y:S02]  /*0110*/  IMAD.MOV.U32 R6, RZ, RZ, RZ ;  /* 0x000000ffff067224 */ /* 0x002fe400078e00ff */
[----:B---3--:R-:W-:-:S04]  /*0120*/  IMAD.MOV R2, RZ, RZ, -R7 ;  /* 0x000000ffff027224 */ /* 0x008fc800078e0a07 */
[----:B------:R-:W-:Y:S01]  /*0130*/  IMAD R9, R2, R5, RZ ;  /* 0x0000000502097224 */ /* 0x000fe200078e02ff */
[----:B------:R-:W-:-:S03]  /*0140*/  IABS R2, R4 ;  /* 0x0000000400027213 */ /* 0x000fc60000000000 */
[----:B------:R-:W-:-:S06]  /*0150*/  IMAD.HI.U32 R7, R7, R9, R6 ;  /* 0x0000000907077227 */ /* 0x000fcc00078e0006 */
[----:B------:R-:W-:-:S04]  /*0160*/  IMAD.HI.U32 R7, R7, R2, RZ ;  /* 0x0000000207077227 */ /* 0x000fc800078e00ff */
[----:B------:R-:W-:-:S04]  /*0170*/  IMAD.MOV R7, RZ, RZ, -R7 ;  /* 0x000000ffff077224 */ /* 0x000fc800078e0a07 */
[C---:B------:R-:W-:Y:S02]  /*0180*/  IMAD R0, R5.reuse, R7, R2 ;  /* 0x0000000705007224 */ /* 0x040fe400078e0202 */
[----:B------:R-:W1:Y:S03]  /*0190*/  LDC.64 R6, c[0x0][0x398] ;  /* 0x0000e600ff067b82 */ /* 0x000e660000000a00 */
[----:B------:R-:W-:-:S13]  /*01a0*/  ISETP.GT.U32.AND P0, PT, R5, R0, PT ;  /* 0x000000000500720c */ /* 0x000fda0003f04070 */
[----:B------:R-:W-:Y:S01]  /*01b0*/  @!P0 IMAD.IADD R0, R0, 0x1, -R5 ;  /* 0x0000000100008824 */ /* 0x000fe200078e0a05 */
[----:B------:R-:W-:-:S04]  /*01c0*/  ISETP.NE.AND P0, PT, R3, RZ, PT ;  /* 0x000000ff0300720c */ /* 0x000fc80003f05270 */
[----:B------:R-:W-:-:S13]  /*01d0*/  ISETP.GT.U32.AND P1, PT, R5, R0, PT ;  /* 0x000000000500720c */ /* 0x000fda0003f24070 */
[----:B------:R-:W-:-:S04]  /*01e0*/  @!P1 IMAD.IADD R0, R0, 0x1, -R5 ;  /* 0x0000000100009824 */ /* 0x000fc800078e0a05 */
[----:B------:R-:W-:Y:S01]  /*01f0*/  @!P2 IMAD.MOV R0, RZ, RZ, -R0 ;  /* 0x000000ffff00a224 */ /* 0x000fe200078e0a00 */
[----:B------:R-:W-:-:S05]  /*0200*/  @!P0 LOP3.LUT R0, RZ, R3, RZ, 0x33, !PT ;  /* 0x00000003ff008212 */ /* 0x000fca00078e33ff */
[----:B-1----:R-:W-:-:S06]  /*0210*/  IMAD.WIDE R2, R0, 0x8, R6 ;  /* 0x0000000800027825 */ /* 0x002fcc00078e0206 */
[----:B0-----:R-:W2:Y:S01]  /*0220*/  LDG.E.64 R2, desc[UR4][R2.64] ;  /* 0x0000000402027981 */ /* 0x001ea2000c1e1b00 */
[----:B------:R-:W-:Y:S01]  /*0230*/  IMAD.MOV.U32 R12, RZ, RZ, 0x0 ;  /* 0x00000000ff0c7424 */ /* 0x000fe200078e00ff */
[----:B------:R-:W-:Y:S01]  /*0240*/  BSSY.RECONVERGENT B0, `(.L_x_6) ;  /* 0x0000013000007945 */ /* 0x000fe20003800200 */
[----:B------:R-:W-:Y:S01]  /*0250*/  IMAD.MOV.U32 R13, RZ, RZ, 0x3fd80000 ;  /* 0x3fd80000ff0d7424 */ /* 0x000fe200078e00ff */
[----:B--2---:R-:W-:-:S06]  /*0260*/  DADD R10, R2, UR6 ;  /* 0x00000006020a7e29 */ /* 0x004fcc0008000000 */
[----:B------:R-:W0:Y:S04]  /*0270*/  MUFU.RSQ64H R9, R11 ;  /* 0x0000000b00097308 */ /* 0x000e280000001c00 */
[----:B------:R-:W-:-:S05]  /*0280*/  VIADD R8, R11, 0xfcb00000 ;  /* 0xfcb000000b087836 */ /* 0x000fca0000000000 */
[----:B------:R-:W-:Y:S01]  /*0290*/  ISETP.GE.U32.AND P0, PT, R8, 0x7ca00000, PT ;  /* 0x7ca000000800780c */ /* 0x000fe20003f06070 */
[----:B0-----:R-:W-:-:S08]  /*02a0*/  DMUL R6, R8, R8 ;  /* 0x0000000808067228 */ /* 0x001fd00000000000 */
[----:B------:R-:W-:-:S08]  /*02b0*/  DFMA R6, R10, -R6, 1 ;  /* 0x3ff000000a06742b */ /* 0x000fd00000000806 */
[----:B------:R-:W-:Y:S02]  /*02c0*/  DFMA R12, R6, R12, 0.5 ;  /* 0x3fe00000060c742b */ /* 0x000fe4000000000c */
[----:B------:R-:W-:-:S08]  /*02d0*/  DMUL R6, R8, R6 ;  /* 0x0000000608067228 */ /* 0x000fd00000000000 */
[----:B------:R-:W-:-:S08]  /*02e0*/  DFMA R14, R12, R6, R8 ;  /* 0x000000060c0e722b */ /* 0x000fd00000000008 */
[----:B------:R-:W-:Y:S02]  /*02f0*/  DMUL R16, R10, R14 ;  /* 0x0000000e0a107228 */ /* 0x000fe40000000000 */
[----:B------:R-:W-:Y:S02]  /*0300*/  VIADD R13, R15, 0xfff00000 ;  /* 0xfff000000f0d7836 */ /* 0x000fe40000000000 */
[----:B------:R-:W-:-:S04]  /*0310*/  IMAD.MOV.U32 R12, RZ, RZ, R14 ;  /* 0x000000ffff0c7224 */ /* 0x000fc800078e000e */
[----:B------:R-:W-:-:S08]  /*0320*/  DFMA R18, R16, -R16, R10 ;  /* 0x800000101012722b */ /* 0x000fd0000000000a */
[----:B------:R-:W-:Y:S01]  /*0330*/  DFMA R6, R18, R12, R16 ;  /* 0x0000000c1206722b */ /* 0x000fe20000000010 */
[----:B------:R-:W-:Y:S10]  /*0340*/  @!P0 BRA `(.L_x_7) ;  /* 0x0000000000088947 */ /* 0x000ff40003800000 */
[----:B------:R-:W-:-:S07]  /*0350*/  MOV R2, 0x370 ;  /* 0x0000037000027802 */ /* 0x000fce0000000f00 */
[----:B------:R-:W-:Y:S05]  /*0360*/  CALL.REL.NOINC `($__internal_1_$__cuda_sm20_dsqrt_rn_f64_mediumpath_v1) ;  /* 0x0000000400f87944 */ /* 0x000fea0003c00000 */
.L_x_7:
[----:B------:R-:W-:Y:S05]  /*0370*/  BSYNC.RECONVERGENT B0 ;  /* 0x0000000000007941 */ /* 0x000fea0003800200 */
.L_x_6:
[----:B------:R-:W0:Y:S08]  /*0380*/  LDC.64 R10, c[0x0][0x388] ;  /* 0x0000e200ff0a7b82 */ /* 0x000e300000000a00 */
[----:B------:R-:W1:Y:S08]  /*0390*/  LDC.64 R2, c[0x0][0x380] ;  /* 0x0000e000ff027b82 */ /* 0x000e700000000a00 */
[----:B------:R-:W2:Y:S01]  /*03a0*/  LDC.64 R12, c[0x0][0x390] ;  /* 0x0000e400ff0c7b82 */ /* 0x000ea20000000a00 */
[----:B0-----:R-:W-:-:S06]  /*03b0*/  IMAD.WIDE R10, R0, 0x8, R10 ;  /* 0x00000008000a7825 */ /* 0x001fcc00078e020a */
[----:B------:R-:W3:Y:S01]  /*03c0*/  LDG.E.64 R10, desc[UR4][R10.64] ;  /* 0x000000040a0a7981 */ /* 0x000ee2000c1e1b00 */
[----:B-1----:R-:W-:-:S05]  /*03d0*/  IMAD.WIDE R4, R4, 0x8, R2 ;  /* 0x0000000804047825 */ /* 0x002fca00078e0202 */
[----:B------:R-:W3:Y:S01]  /*03e0*/  LDG.E.64 R2, desc[UR4][R4.64] ;  /* 0x0000000404027981 */ /* 0x000ee2000c1e1b00 */
[----:B--2---:R-:W-:-:S05]  /*03f0*/  IMAD.WIDE R12, R0, 0x8, R12 ;  /* 0x00000008000c7825 */ /* 0x004fca00078e020c */
[----:B------:R-:W2:Y:S01]  /*0400*/  LDG.E.64 R8, desc[UR4][R12.64] ;  /* 0x000000040c087981 */ /* 0x000ea2000c1e1b00 */
[----:B------:R-:W0:Y:S01]  /*0410*/  MUFU.RCP64H R15, R7 ;  /* 0x00000007000f7308 */ /* 0x000e220000001800 */
[----:B------:R-:W-:-:S06]  /*0420*/  IMAD.MOV.U32 R14, RZ, RZ, 0x1 ;  /* 0x00000001ff0e7424 */ /* 0x000fcc00078e00ff */
[----:B0-----:R-:W-:-:S08]  /*0430*/  DFMA R16, R14, -R6, 1 ;  /* 0x3ff000000e10742b */ /* 0x001fd00000000806 */
[----:B------:R-:W-:-:S08]  /*0440*/  DFMA R16, R16, R16, R16 ;  /* 0x000000101010722b */ /* 0x000fd00000000010 */
[----:B------:R-:W-:-:S08]  /*0450*/  DFMA R16, R14, R16, R14 ;  /* 0x000000100e10722b */ /* 0x000fd0000000000e */
[----:B------:R-:W-:-:S08]  /*0460*/  DFMA R14, R16, -R6, 1 ;  /* 0x3ff00000100e742b */ /* 0x000fd00000000806 */
[----:B------:R-:W-:Y:S01]  /*0470*/  DFMA R14, R16, R14, R16 ;  /* 0x0000000e100e722b */ /* 0x000fe20000000010 */
[----:B------:R-:W-:Y:S01]  /*0480*/  BSSY.RECONVERGENT B0, `(.L_x_8) ;  /* 0x000000e000007945 */ /* 0x000fe20003800200 */
[----:B---3--:R-:W-:-:S08]  /*0490*/  DADD R2, R2, -R10 ;  /* 0x0000000002027229 */ /* 0x008fd0000000080a */
[----:B--2---:R-:W-:-:S08]  /*04a0*/  DMUL R8, R2, R8 ;  /* 0x0000000802087228 */ /* 0x004fd00000000000 */
[----:B------:R-:W-:-:S08]  /*04b0*/  DMUL R2, R8, R14 ;  /* 0x0000000e08027228 */ /* 0x000fd00000000000 */
[----:B------:R-:W-:-:S08]  /*04c0*/  DFMA R10, R2, -R6, R8 ;  /* 0x80000006020a722b */ /* 0x000fd00000000008 */
[----:B------:R-:W-:Y:S01]  /*04d0*/  DFMA R2, R14, R10, R2 ;  /* 0x0000000a0e02722b */ /* 0x000fe20000000002 */
[----:B------:R-:W-:-:S09]  /*04e0*/  FSETP.GEU.AND P1, PT, |R9|, 6.5827683646048100446e-37, PT ;  /* 0x036000000900780b */ /* 0x000fd20003f2e200 */
[----:B------:R-:W-:-:S05]  /*04f0*/  FFMA R0, RZ, R7, R3 ;  /* 0x00000007ff007223 */ /* 0x000fca0000000003 */
[----:B------:R-:W-:-:S13]  /*0500*/  FSETP.GT.AND P0, PT, |R0|, 1.469367938527859385e-39, PT ;  /* 0x001000000000780b */ /* 0x000fda0003f04200 */
[----:B------:R-:W-:Y:S05]  /*0510*/  @P0 BRA P1, `(.L_x_9) ;  /* 0x0000000000100947 */ /* 0x000fea0000800000 */
[----:B------:R-:W-:-:S07]  /*0520*/  MOV R0, 0x540 ;  /* 0x0000054000007802 */ /* 0x000fce0000000f00 */
[----:B------:R-:W-:Y:S05]  /*0530*/  CALL.REL.NOINC `($__internal_0_$__cuda_sm20_div_rn_f64_full) ;  /* 0x0000000000147944 */ /* 0x000fea0003c00000 */
[----:B------:R-:W-:Y:S01]  /*0540*/  MOV R2, R12 ;  /* 0x0000000c00027202 */ /* 0x000fe20000000f00 */
[----:B------:R-:W-:-:S07]  /*0550*/  IMAD.MOV.U32 R3, RZ, RZ, R13 ;  /* 0x000000ffff037224 */ /* 0x000fce00078e000d */
.L_x_9:
[----:B------:R-:W-:Y:S05]  /*0560*/  BSYNC.RECONVERGENT B0 ;  /* 0x0000000000007941 */ /* 0x000fea0003800200 */
.L_x_8:
[----:B------:R-:W-:Y:S01]  /*0570*/  STG.E.64 desc[UR4][R4.64], R2 ;  /* 0x0000000204007986 */ /* 0x000fe2000c101b04 */
[----:B------:R-:W-:Y:S05]  /*0580*/  EXIT ;  /* 0x000000000000794d */ /* 0x000fea0003800000 */
        .weak           $__internal_0_$__cuda_sm20_div_rn_f64_full
        .type           $__internal_0_$__cuda_sm20_div_rn_f64_full,@function
        .size           $__internal_0_$__cuda_sm20_div_rn_f64_full,($__internal_1_$__cuda_sm20_dsqrt_rn_f64_mediumpath_v1 - $__internal_0_$__cuda_sm20_div_rn_f64_full)
$__internal_0_$__cuda_sm20_div_rn_f64_full:
[C---:B------:R-:W-:Y:S01]  /*0590*/  FSETP.GEU.AND P0, PT, |R7|.reuse, 1.469367938527859385e-39, PT ;  /* 0x001000000700780b */ /* 0x040fe20003f0e200 */
[----:B------:R-:W-:Y:S01]  /*05a0*/  IMAD.MOV.U32 R16, RZ, RZ, 0x1 ;  /* 0x00000001ff107424 */ /* 0x000fe200078e00ff */
[----:B------:R-:W-:Y:S01]  /*05b0*/  LOP3.LUT R2, R7, 0x800fffff, RZ, 0xc0, !PT ;  /* 0x800fffff07027812 */ /* 0x000fe200078ec0ff */
[----:B------:R-:W-:Y:S01]  /*05c0*/  BSSY.RECONVERGENT B1, `(.L_x_10) ;  /* 0x0000055000017945 */ /* 0x000fe20003800200 */
[C---:B------:R-:W-:Y:S02]  /*05d0*/  FSETP.GEU.AND P2, PT, |R9|.reuse, 1.469367938527859385e-39, PT ;  /* 0x001000000900780b */ /* 0x040fe40003f4e200 */
[----:B------:R-:W-:Y:S01]  /*05e0*/  LOP3.LUT R3, R2, 0x3ff00000, RZ, 0xfc, !PT ;  /* 0x3ff0000002037812 */ /* 0x000fe200078efcff */
[----:B------:R-:W-:Y:S01]  /*05f0*/  IMAD.MOV.U32 R2, RZ, RZ, R6 ;  /* 0x000000ffff027224 */ /* 0x000fe200078e0006 */
[----:B------:R-:W-:Y:S02]  /*0600*/  LOP3.LUT R12, R9, 0x7ff00000, RZ, 0xc0, !PT ;  /* 0x7ff00000090c7812 */ /* 0x000fe400078ec0ff */
[----:B------:R-:W-:-:S03]  /*0610*/  LOP3.LUT R15, R7, 0x7ff00000, RZ, 0xc0, !PT ;  /* 0x7ff00000070f7812 */ /* 0x000fc600078ec0ff */
[----:B------:R-:W-:Y:S01]  /*0620*/  @!P0 DMUL R2, R6, 8.98846567431157953865e+307 ;  /* 0x7fe0000006028828 */ /* 0x000fe20000000000 */
[----:B------:R-:W-:-:S03]  /*0630*/  ISETP.GE.U32.AND P1, PT, R12, R15, PT ;  /* 0x0000000f0c00720c */ /* 0x000fc60003f26070 */
[----:B------:R-:W-:Y:S01]  /*0640*/  @!P2 LOP3.LUT R13, R7, 0x7ff00000, RZ, 0xc0, !PT ;  /* 0x7ff00000070da812 */ /* 0x000fe200078ec0ff */
[----:B------:R-:W-:Y:S01]  /*0650*/  @!P2 IMAD.MOV.U32 R18, RZ, RZ, RZ ;  /* 0x000000ffff12a224 */ /* 0x000fe200078e00ff */
[----:B------:R-:W0:Y:S02]  /*0660*/  MUFU.RCP64H R17, R3 ;  /* 0x0000000300117308 */ /* 0x000e240000001800 */
[----:B------:R-:W-:Y:S01]  /*0670*/  @!P2 ISETP.GE.U32.AND P3, PT, R12, R13, PT ;  /* 0x0000000d0c00a20c */ /* 0x000fe20003f66070 */
[----:B------:R-:W-:-:S05]  /*0680*/  IMAD.MOV.U32 R13, RZ, RZ, 0x1ca00000 ;  /* 0x1ca00000ff0d7424 */ /* 0x000fca00078e00ff */
[----:B------:R-:W-:-:S04]  /*0690*/  @!P2 SEL R19, R13, 0x63400000, !P3 ;  /* 0x634000000d13a807 */ /* 0x000fc80005800000 */
[----:B------:R-:W-:-:S04]  /*06a0*/  @!P2 LOP3.LUT R19, R19, 0x80000000, R9, 0xf8, !PT ;  /* 0x800000001313a812 */ /* 0x000fc800078ef809 */
[----:B------:R-:W-:Y:S01]  /*06b0*/  @!P2 LOP3.LUT R19, R19, 0x100000, RZ, 0xfc, !PT ;  /* 0x001000001313a812 */ /* 0x000fe200078efcff */
[----:B0-----:R-:W-:-:S08]  /*06c0*/  DFMA R10, R16, -R2, 1 ;  /* 0x3ff00000100a742b */ /* 0x001fd00000000802 */
[----:B------:R-:W-:-:S08]  /*06d0*/  DFMA R10, R10, R10, R10 ;  /* 0x0000000a0a0a722b */ /* 0x000fd0000000000a */
[----:B------:R-:W-:Y:S01]  /*06e0*/  DFMA R16, R16, R10, R16 ;  /* 0x0000000a1010722b */ /* 0x000fe20000000010 */
[----:B------:R-:W-:Y:S01]  /*06f0*/  SEL R11, R13, 0x63400000, !P1 ;  /* 0x634000000d0b7807 */ /* 0x000fe20004800000 */
[----:B------:R-:W-:-:S03]  /*0700*/  IMAD.MOV.U32 R10, RZ, RZ, R8 ;  /* 0x000000ffff0a7224 */ /* 0x000fc600078e0008 */
[----:B------:R-:W-:-:S03]  /*0710*/  LOP3.LUT R11, R11, 0x800fffff, R9, 0xf8, !PT ;  /* 0x800fffff0b0b7812 */ /* 0x000fc600078ef809 */
[----:B------:R-:W-:-:S03]  /*0720*/  DFMA R20, R16, -R2, 1 ;  /* 0x3ff000001014742b */ /* 0x000fc60000000802 */
[----:B------:R-:W-:-:S05]  /*0730*/  @!P2 DFMA R10, R10, 2, -R18 ;  /* 0x400000000a0aa82b */ /* 0x000fca0000000812 */
[----:B------:R-:W-:Y:S01]  /*0740*/  DFMA R16, R16, R20, R16 ;  /* 0x000000141010722b */ /* 0x000fe20000000010 */
[----:B------:R-:W-:Y:S02]  /*0750*/  IMAD.MOV.U32 R21, RZ, RZ, R12 ;  /* 0x000000ffff157224 */ /* 0x000fe400078e000c */
[----:B------:R-:W-:Y:S01]  /*0760*/  IMAD.MOV.U32 R20, RZ, RZ, R15 ;  /* 0x000000ffff147224 */ /* 0x000fe200078e000f */
[----:B------:R-:W-:Y:S02]  /*0770*/  @!P0 LOP3.LUT R20, R3, 0x7ff00000, RZ, 0xc0, !PT ;  /* 0x7ff0000003148812 */ /* 0x000fe400078ec0ff */
[----:B------:R-:W-:Y:S02]  /*0780*/  @!P2 LOP3.LUT R21, R11, 0x7ff00000, RZ, 0xc0, !PT ;  /* 0x7ff000000b15a812 */ /* 0x000fe400078ec0ff */
[----:B------:R-:W-:Y:S01]  /*0790*/  DMUL R18, R16, R10 ;  /* 0x0000000a10127228 */ /* 0x000fe20000000000 */
[----:B------:R-:W-:Y:S02]  /*07a0*/  VIADD R23, R20, 0xffffffff ;  /* 0xffffffff14177836 */ /* 0x000fe40000000000 */
[----:B------:R-:W-:-:S05]  /*07b0*/  VIADD R22, R21, 0xffffffff ;  /* 0xffffffff15167836 */ /* 0x000fca0000000000 */
[----:B------:R-:W-:Y:S01]  /*07c0*/  DFMA R14, R18, -R2, R10 ;  /* 0x80000002120e722b */ /* 0x000fe2000000000a */
[----:B------:R-:W-:-:S04]  /*07d0*/  ISETP.GT.U32.AND P0, PT, R22, 0x7feffffe, PT ;  /* 0x7feffffe1600780c */ /* 0x000fc80003f04070 */
[----:B------:R-:W-:-:S03]  /*07e0*/  ISETP.GT.U32.OR P0, PT, R23, 0x7feffffe, P0 ;  /* 0x7feffffe1700780c */ /* 0x000fc60000704470 */
[----:B------:R-:W-:-:S10]  /*07f0*/  DFMA R14, R16, R14, R18 ;  /* 0x0000000e100e722b */ /* 0x000fd40000000012 */
[----:B------:R-:W-:Y:S05]  /*0800*/  @P0 BRA `(.L_x_11) ;  /* 0x00000000006c0947 */ /* 0x000fea0003800000 */
[----:B------:R-:W-:-:S04]  /*0810*/  LOP3.LUT R9, R7, 0x7ff00000, RZ, 0xc0, !PT ;  /* 0x7ff0000007097812 */ /* 0x000fc800078ec0ff */
[CC--:B------:R-:W-:Y:S02]  /*0820*/  VIADDMNMX R8, R12.reuse, -R9.reuse, 0xb9600000, !PT ;  /* 0xb96000000c087446 */ /* 0x0c0fe40007800909 */
[----:B------:R-:W-:Y:S02]  /*0830*/  ISETP.GE.U32.AND P0, PT, R12, R9, PT ;  /* 0x000000090c00720c */ /* 0x000fe40003f06070 */
[----:B------:R-:W-:Y:S02]  /*0840*/  VIMNMX R8, PT, PT, R8, 0x46a00000, PT ;  /* 0x46a0000008087848 */ /* 0x000fe40003fe0100 */
[----:B------:R-:W-:-:S04]  /*0850*/  SEL R13, R13, 0x63400000, !P0 ;  /* 0x634000000d0d7807 */ /* 0x000fc80004000000 */
[----:B------:R-:W-:Y:S01]  /*0860*/  IADD3 R16, PT, PT, -R13, R8, RZ ;  /* 0x000000080d107210 */ /* 0x000fe20007ffe1ff */
[----:B------:R-:W-:-:S04]  /*0870*/  IMAD.MOV.U32 R8, RZ, RZ, RZ ;  /* 0x000000ffff087224 */ /* 0x000fc800078e00ff */
[----:B------:R-:W-:-:S06]  /*0880*/  VIADD R9, R16, 0x7fe00000 ;  /* 0x7fe0000010097836 */ /* 0x000fcc0000000000 */
[----:B------:R-:W-:-:S10]  /*0890*/  DMUL R12, R14, R8 ;  /* 0x000000080e0c7228 */ /* 0x000fd40000000000 */
[----:B------:R-:W-:-:S13]  /*08a0*/  FSETP.GTU.AND P0, PT, |R13|, 1.469367938527859385e-39, PT ;  /* 0x001000000d00780b */ /* 0x000fda0003f0c200 */
[----:B------:R-:W-:Y:S05]  /*08b0*/  @P0 BRA `(.L_x_12) ;  /* 0x0000000000940947 */ /* 0x000fea0003800000 */
[----:B------:R-:W-:Y:S01]  /*08c0*/  DFMA R2, R14, -R2, R10 ;  /* 0x800000020e02722b */ /* 0x000fe2000000000a */
[----:B------:R-:W-:-:S09]  /*08d0*/  IMAD.MOV.U32 R8, RZ, RZ, RZ ;  /* 0x000000ffff087224 */ /* 0x000fd200078e00ff */
[C---:B------:R-:W-:Y:S02]  /*08e0*/  FSETP.NEU.AND P0, PT, R3.reuse, RZ, PT ;  /* 0x000000ff0300720b */ /* 0x040fe40003f0d000 */
[----:B------:R-:W-:-:S04]  /*08f0*/  LOP3.LUT R7, R3, 0x80000000, R7, 0x48, !PT ;  /* 0x8000000003077812 */ /* 0x000fc800078e4807 */
[----:B------:R-:W-:-:S07]  /*0900*/  LOP3.LUT R9, R7, R9, RZ, 0xfc, !PT ;  /* 0x0000000907097212 */ /* 0x000fce00078efcff */
[----:B------:R-:W-:Y:S05]  /*0910*/  @!P0 BRA `(.L_x_12) ;  /* 0x00000000007c8947 */ /* 0x000fea0003800000 */
[----:B------:R-:W-:Y:S01]  /*0920*/  IMAD.MOV R3, RZ, RZ, -R16 ;  /* 0x000000ffff037224 */ /* 0x000fe200078e0a10 */
[----:B------:R-:W-:Y:S01]  /*0930*/  DMUL.RP R8, R14, R8 ;  /* 0x000000080e087228 */ /* 0x000fe20000008000 */
[----:B------:R-:W-:-:S06]  /*0940*/  IMAD.MOV.U32 R2, RZ, RZ, RZ ;  /* 0x000000ffff027224 */ /* 0x000fcc00078e00ff */
[----:B------:R-:W-:-:S03]  /*0950*/  DFMA R2, R12, -R2, R14 ;  /* 0x800000020c02722b */ /* 0x000fc6000000000e */
[----:B------:R-:W-:-:S03]  /*0960*/  LOP3.LUT R7, R9, R7, RZ, 0x3c, !PT ;  /* 0x0000000709077212 */ /* 0x000fc600078e3cff */
[----:B------:R-:W-:-:S04]  /*0970*/  IADD3 R2, PT, PT, -R16, -0x43300000, RZ ;  /* 0xbcd0000010027810 */ /* 0x000fc80007ffe1ff */
[----:B------:R-:W-:-:S04]  /*0980*/  FSETP.NEU.AND P0, PT, |R3|, R2, PT ;  /* 0x000000020300720b */ /* 0x000fc80003f0d200 */
[----:B------:R-:W-:Y:S02]  /*0990*/  FSEL R12, R8, R12, !P0 ;  /* 0x0000000c080c7208 */ /* 0x000fe40004000000 */
[----:B------:R-:W-:Y:S01]  /*09a0*/  FSEL R13, R7, R13, !P0 ;  /* 0x0000000d070d7208 */ /* 0x000fe20004000000 */
[----:B------:R-:W-:Y:S06]  /*09b0*/  BRA `(.L_x_12) ;  /* 0x0000000000547947 */ /* 0x000fec0003800000 */
.L_x_11:
[----:B------:R-:W-:-:S14]  /*09c0*/  DSETP.NAN.AND P0, PT, R8, R8, PT ;  /* 0x000000080800722a */ /* 0x000fdc0003f08000 */
[----:B------:R-:W-:Y:S05]  /*09d0*/  @P0 BRA `(.L_x_13) ;  /* 0x0000000000440947 */ /* 0x000fea0003800000 */
[----:B------:R-:W-:-:S14]  /*09e0*/  DSETP.NAN.AND P0, PT, R6, R6, PT ;  /* 0x000000060600722a */ /* 0x000fdc0003f08000 */
[----:B------:R-:W-:Y:S05]  /*09f0*/  @P0 BRA `(.L_x_14) ;  /* 0x0000000000300947 */ /* 0x000fea0003800000 */
[----:B------:R-:W-:Y:S01]  /*0a00*/  ISETP.NE.AND P0, PT, R21, R20, PT ;  /* 0x000000141500720c */ /* 0x000fe20003f05270 */
[----:B------:R-:W-:Y:S02]  /*0a10*/  IMAD.MOV.U32 R12, RZ, RZ, 0x0 ;  /* 0x00000000ff0c7424 */ /* 0x000fe400078e00ff */
[----:B------:R-:W-:-:S10]  /*0a20*/  IMAD.MOV.U32 R13, RZ, RZ, -0x80000 ;  /* 0xfff80000ff0d7424 */ /* 0x000fd400078e00ff */
[----:B------:R-:W-:Y:S05]  /*0a30*/  @!P0 BRA `(.L_x_12) ;  /* 0x0000000000348947 */ /* 0x000fea0003800000 */
[----:B------:R-:W-:Y:S02]  /*0a40*/  ISETP.NE.AND P0, PT, R21, 0x7ff00000, PT ;  /* 0x7ff000001500780c */ /* 0x000fe40003f05270 */
[----:B------:R-:W-:Y:S02]  /*0a50*/  LOP3.LUT R13, R9, 0x80000000, R7, 0x48, !PT ;  /* 0x80000000090d7812 */ /* 0x000fe400078e4807 */
[----:B------:R-:W-:-:S13]  /*0a60*/  ISETP.EQ.OR P0, PT, R20, RZ, !P0 ;  /* 0x000000ff1400720c */ /* 0x000fda0004702670 */
[----:B------:R-:W-:Y:S01]  /*0a70*/  @P0 LOP3.LUT R2, R13, 0x7ff00000, RZ, 0xfc, !PT ;  /* 0x7ff000000d020812 */ /* 0x000fe200078efcff */
[----:B------:R-:W-:Y:S02]  /*0a80*/  @!P0 IMAD.MOV.U32 R12, RZ, RZ, RZ ;  /* 0x000000ffff0c8224 */ /* 0x000fe400078e00ff */
[----:B------:R-:W-:Y:S01]  /*0a90*/  @P0 IMAD.MOV.U32 R12, RZ, RZ, RZ ;  /* 0x000000ffff0c0224 */ /* 0x000fe200078e00ff */
[----:B------:R-:W-:Y:S01]  /*0aa0*/  @P0 MOV R13, R2 ;  /* 0x00000002000d0202 */ /* 0x000fe20000000f00 */
[----:B------:R-:W-:Y:S06]  /*0ab0*/  BRA `(.L_x_12) ;  /* 0x0000000000147947 */ /* 0x000fec0003800000 */
.L_x_14:
[----:B------:R-:W-:Y:S01]  /*0ac0*/  LOP3.LUT R13, R7, 0x80000, RZ, 0xfc, !PT ;  /* 0x00080000070d7812 */ /* 0x000fe200078efcff */
[----:B------:R-:W-:Y:S01]  /*0ad0*/  IMAD.MOV.U32 R12, RZ, RZ, R6 ;  /* 0x000000ffff0c7224 */ /* 0x000fe200078e0006 */
[----:B------:R-:W-:Y:S06]  /*0ae0*/  BRA `(.L_x_12) ;  /* 0x0000000000087947 */ /* 0x000fec0003800000 */
.L_x_13:
[----:B------:R-:W-:Y:S01]  /*0af0*/  LOP3.LUT R13, R9, 0x80000, RZ, 0xfc, !PT ;  /* 0x00080000090d7812 */ /* 0x000fe200078efcff */
[----:B------:R-:W-:-:S07]  /*0b00*/  IMAD.MOV.U32 R12, RZ, RZ, R8 ;  /* 0x000000ffff0c7224 */ /* 0x000fce00078e0008 */
.L_x_12:
[----:B------:R-:W-:Y:S05]  /*0b10*/  BSYNC.RECONVERGENT B1 ;  /* 0x0000000000017941 */ /* 0x000fea0003800200 */
.L_x_10:
[----:B------:R-:W-:Y:S02]  /*0b20*/  IMAD.MOV.U32 R2, RZ, RZ, R0 ;  /* 0x000000ffff027224 */ /* 0x000fe400078e0000 */
[----:B------:R-:W-:-:S04]  /*0b30*/  IMAD.MOV.U32 R3, RZ, RZ, 0x0 ;  /* 0x00000000ff037424 */ /* 0x000fc800078e00ff */
[----:B------:R-:W-:Y:S05]  /*0b40*/  RET.REL.NODEC R2 `(_Z6b_normPdS_S_S_dii) ;  /* 0xfffffff4022c7950 */ /* 0x000fea0003c3ffff */
        .weak           $__internal_1_$__cuda_sm20_dsqrt_rn_f64_mediumpath_v1
        .type           $__internal_1_$__cuda_sm20_dsqrt_rn_f64_mediumpath_v1,@function
        .size           $__internal_1_$__cuda_sm20_dsqrt_rn_f64_mediumpath_v1,(.L_x_23 - $__internal_1_$__cuda_sm20_dsqrt_rn_f64_mediumpath_v1)
$__internal_1_$__cuda_sm20_dsqrt_rn_f64_mediumpath_v1:
[----:B------:R-:W-:Y:S01]  /*0b50*/  ISETP.GE.U32.AND P0, PT, R8, -0x3400000, PT ;  /* 0xfcc000000800780c */ /* 0x000fe20003f06070 */
[----:B------:R-:W-:Y:S01]  /*0b60*/  BSSY.RECONVERGENT B1, `(.L_x_15) ;  /* 0x0000028000017945 */ /* 0x000fe20003800200 */
[----:B------:R-:W-:Y:S02]  /*0b70*/  IMAD.MOV.U32 R12, RZ, RZ, R14 ;  /* 0x000000ffff0c7224 */ /* 0x000fe400078e000e */
[----:B------:R-:W-:Y:S02]  /*0b80*/  IMAD.MOV.U32 R8, RZ, RZ, R10 ;  /* 0x000000ffff087224 */ /* 0x000fe400078e000a */
[----:B------:R-:W-:Y:S02]  /*0b90*/  IMAD.MOV.U32 R9, RZ, RZ, R11 ;  /* 0x000000ffff097224 */ /* 0x000fe400078e000b */
[----:B------:R-:W-:Y:S02]  /*0ba0*/  IMAD.MOV.U32 R6, RZ, RZ, R18 ;  /* 0x000000ffff067224 */ /* 0x000fe400078e0012 */
[----:B------:R-:W-:-:S03]  /*0bb0*/  IMAD.MOV.U32 R7, RZ, RZ, R19 ;  /* 0x000000ffff077224 */ /* 0x000fc600078e0013 */
[----:B------:R-:W-:Y:S05]  /*0bc0*/  @!P0 BRA `(.L_x_16) ;  /* 0x0000000000208947 */ /* 0x000fea0003800000 */
[----:B------:R-:W-:-:S10]  /*0bd0*/  DFMA.RM R6, R6, R12, R16 ;  /* 0x0000000c0606722b */ /* 0x000fd40000004010 */
[----:B------:R-:W-:-:S04]  /*0be0*/  IADD3 R10, P0, PT, R6, 0x1, RZ ;  /* 0x00000001060a7810 */ /* 0x000fc80007f1e0ff */
[----:B------:R-:W-:-:S06]  /*0bf0*/  IADD3.X R11, PT, PT, RZ, R7, RZ, P0, !PT ;  /* 0x00000007ff0b7210 */ /* 0x000fcc00007fe4ff */
[----:B------:R-:W-:-:S08]  /*0c00*/  DFMA.RP R8, -R6, R10, R8 ;  /* 0x0000000a0608722b */ /* 0x000fd00000008108 */
[----:B------:R-:W-:-:S06]  /*0c10*/  DSETP.GT.AND P0, PT, R8, RZ, PT ;  /* 0x000000ff0800722a */ /* 0x000fcc0003f04000 */
[----:B------:R-:W-:Y:S02]  /*0c20*/  FSEL R6, R10, R6, P0 ;  /* 0x000000060a067208 */ /* 0x000fe40000000000 */
[----:B------:R-:W-:Y:S01]  /*0c30*/  FSEL R7, R11, R7, P0 ;  /* 0x000000070b077208 */ /* 0x000fe20000000000 */
[----:B------:R-:W-:Y:S06]  /*0c40*/  BRA `(.L_x_17) ;  /* 0x0000000000647947 */ /* 0x000fec0003800000 */
.L_x_16:
[----:B------:R-:W-:-:S14]  /*0c50*/  DSETP.NE.AND P0, PT, R8, RZ, PT ;  /* 0x000000ff0800722a */ /* 0x000fdc0003f05000 */
[----:B------:R-:W-:Y:S05]  /*0c60*/  @!P0 BRA `(.L_x_18) ;  /* 0x0000000000588947 */ /* 0x000fea0003800000 */
[----:B------:R-:W-:-:S13]  /*0c70*/  ISETP.GE.AND P0, PT, R9, RZ, PT ;  /* 0x000000ff0900720c */ /* 0x000fda0003f06270 */
[----:B------:R-:W-:Y:S02]  /*0c80*/  @!P0 IMAD.MOV.U32 R6, RZ, RZ, 0x0 ;  /* 0x00000000ff068424 */ /* 0x000fe400078e00ff */
[----:B------:R-:W-:Y:S01]  /*0c90*/  @!P0 IMAD.MOV.U32 R7, RZ, RZ, -0x80000 ;  /* 0xfff80000ff078424 */ /* 0x000fe200078e00ff */
[----:B------:R-:W-:Y:S06]  /*0ca0*/  @!P0 BRA `(.L_x_17) ;  /* 0x00000000004c8947 */ /* 0x000fec0003800000 */
[----:B------:R-:W-:-:S13]  /*0cb0*/  ISETP.GT.AND P0, PT, R9, 0x7fefffff, PT ;  /* 0x7fefffff0900780c */ /* 0x000fda0003f04270 */
[----:B------:R-:W-:Y:S05]  /*0cc0*/  @P0 BRA `(.L_x_18) ;  /* 0x0000000000400947 */ /* 0x000fea0003800000 */
[----:B------:R-:W-:Y:S01]  /*0cd0*/  DMUL R6, R8, 8.11296384146066816958e+31 ;  /* 0x4690000008067828 */ /* 0x000fe20000000000 */
[----:B------:R-:W-:Y:S02]  /*0ce0*/  IMAD.MOV.U32 R12, RZ, RZ, 0x0 ;  /* 0x00000000ff0c7424 */ /* 0x000fe400078e00ff */
[----:B------:R-:W-:Y:S02]  /*0cf0*/  IMAD.MOV.U32 R8, RZ, RZ, RZ ;  /* 0x000000ffff087224 */ /* 0x000fe400078e00ff */
[----:B------:R-:W-:Y:S01]  /*0d00*/  IMAD.MOV.U32 R13, RZ, RZ, 0x3fd80000 ;  /* 0x3fd80000ff0d7424 */ /* 0x000fe200078e00ff */
[----:B------:R-:W0:Y:S03]  /*0d10*/  MUFU.RSQ64H R9, R7 ;  /* 0x0000000700097308 */ /* 0x000e260000001c00 */
[----:B0-----:R-:W-:-:S08]  /*0d20*/  DMUL R10, R8, R8 ;  /* 0x00000008080a7228 */ /* 0x001fd00000000000 */
[----:B------:R-:W-:-:S08]  /*0d30*/  DFMA R10, R6, -R10, 1 ;  /* 0x3ff00000060a742b */ /* 0x000fd0000000080a */
[----:B------:R-:W-:Y:S02]  /*0d40*/  DFMA R12, R10, R12, 0.5 ;  /* 0x3fe000000a0c742b */ /* 0x000fe4000000000c */
[----:B------:R-:W-:-:S08]  /*0d50*/  DMUL R10, R8, R10 ;  /* 0x0000000a080a7228 */ /* 0x000fd00000000000 */
[----:B------:R-:W-:-:S08]  /*0d60*/  DFMA R10, R12, R10, R8 ;  /* 0x0000000a0c0a722b */ /* 0x000fd00000000008 */
[----:B------:R-:W-:Y:S02]  /*0d70*/  DMUL R8, R6, R10 ;  /* 0x0000000a06087228 */ /* 0x000fe40000000000 */
[----:B------:R-:W-:-:S06]  /*0d80*/  VIADD R11, R11, 0xfff00000 ;  /* 0xfff000000b0b7836 */ /* 0x000fcc0000000000 */
[----:B------:R-:W-:-:S08]  /*0d90*/  DFMA R12, R8, -R8, R6 ;  /* 0x80000008080c722b */ /* 0x000fd00000000006 */
[----:B------:R-:W-:-:S10]  /*0da0*/  DFMA R6, R10, R12, R8 ;  /* 0x0000000c0a06722b */ /* 0x000fd40000000008 */
[----:B------:R-:W-:Y:S01]  /*0db0*/  VIADD R7, R7, 0xfcb00000 ;  /* 0xfcb0000007077836 */ /* 0x000fe20000000000 */
[----:B------:R-:W-:Y:S06]  /*0dc0*/  BRA `(.L_x_17) ;  /* 0x0000000000047947 */ /* 0x000fec0003800000 */
.L_x_18:
[----:B------:R-:W-:-:S11]  /*0dd0*/  DADD R6, R8, R8 ;  /* 0x0000000008067229 */ /* 0x000fd60000000008 */
.L_x_17:
[----:B------:R-:W-:Y:S05]  /*0de0*/  BSYNC.RECONVERGENT B1 ;  /* 0x0000000000017941 */ /* 0x000fea0003800200 */
.L_x_15:
[----:B------:R-:W-:-:S04]  /*0df0*/  IMAD.MOV.U32 R3, RZ, RZ, 0x0 ;  /* 0x00000000ff037424 */ /* 0x000fc800078e00ff */
[----:B------:R-:W-:Y:S05]  /*0e00*/  RET.REL.NODEC R2 `(_Z6b_normPdS_S_S_dii) ;  /* 0xfffffff0027c7950 */ /* 0x000fea0003c3ffff */
.L_x_19:
        /* <DEDUP_REMOVED lines=15> */
.L_x_23:


//--------------------- .text._Z6l_reluPdi        --------------------------
	.section	.text._Z6l_reluPdi,"ax",@progbits
	.align	128
        .global         _Z6l_reluPdi
        .type           _Z6l_reluPdi,@function
        .size           _Z6l_reluPdi,(.L_x_27 - _Z6l_reluPdi)
        .other          _Z6l_reluPdi,@"STO_CUDA_ENTRY STV_DEFAULT"
_Z6l_reluPdi:
.text._Z6l_reluPdi:
        /* <DEDUP_REMOVED lines=9> */
[----:B------:R-:W1:Y:S01]  /*0090*/  LDCU.64 UR4, c[0x0][0x358] ;  /* 0x00006b00ff0477ac */ /* 0x000e620008000a00 */
[----:B0-----:R-:W-:-:S05]  /*00a0*/  IMAD.WIDE R2, R5, 0x8, R2 ;  /* 0x0000000805027825 */ /* 0x001fca00078e0202 */
[----:B-1----:R-:W2:Y:S02]  /*00b0*/  LDG.E.64 R4, desc[UR4][R2.64] ;  /* 0x0000000402047981 */ /* 0x002ea4000c1e1b00 */
[----:B--2---:R-:W-:-:S14]  /*00c0*/  DSETP.GEU.AND P0, PT, R4, RZ, PT ;  /* 0x000000ff0400722a */ /* 0x004fdc0003f0e000 */
[----:B------:R-:W-:Y:S05]  /*00d0*/  @P0 EXIT ;  /* 0x000000000000094d */ /* 0x000fea0003800000 */
[----:B------:R-:W-:Y:S01]  /*00e0*/  UMOV UR6, 0x9999999a ;  /* 0x9999999a00067882 */ /* 0x000fe20000000000 */
[----:B------:R-:W-:Y:S02]  /*00f0*/  UMOV UR7, 0x3fb99999 ;  /* 0x3fb9999900077882 */ /* 0x000fe40000000000 */
[----:B------:R-:W-:-:S07]  /*0100*/  DMUL R4, R4, UR6 ;  /* 0x0000000604047c28 */ /* 0x000fce0008000000 */
[----:B------:R-:W-:Y:S01]  /*0110*/  STG.E.64 desc[UR4][R2.64], R4 ;  /* 0x0000000402007986 */ /* 0x000fe2000c101b04 */
[----:B------:R-:W-:Y:S05]  /*0120*/  EXIT ;  /* 0x000000000000794d */ /* 0x000fea0003800000 */
.L_x_20:
        /* <DEDUP_REMOVED lines=13> */
.L_x_27:


//--------------------- .text._Z3addPiS_S_i       --------------------------
	.section	.text._Z3addPiS_S_i,"ax",@progbits
	.align	128
        .global         _Z3addPiS_S_i
        .type           _Z3addPiS_S_i,@function
        .size           _Z3addPiS_S_i,(.L_x_28 - _Z3addPiS_S_i)
        .other          _Z3addPiS_S_i,@"STO_CUDA_ENTRY STV_DEFAULT"
_Z3addPiS_S_i:
.text._Z3addPiS_S_i:
        /* <DEDUP_REMOVED lines=10> */
[----:B------:R-:W2:Y:S08]  /*00a0*/  LDC.64 R4, c[0x0][0x388] ;  /* 0x0000e200ff047b82 */ /* 0x000eb00000000a00 */
[----:B------:R-:W3:Y:S01]  /*00b0*/  LDC.64 R6, c[0x0][0x390] ;  /* 0x0000e400ff067b82 */ /* 0x000ee20000000a00 */
[----:B0-----:R-:W-:-:S06]  /*00c0*/  IMAD.WIDE R2, R9, 0x4, R2 ;  /* 0x0000000409027825 */ /* 0x001fcc00078e0202 */
[----:B-1----:R-:W4:Y:S01]  /*00d0*/  LDG.E R2, desc[UR4][R2.64] ;  /* 0x0000000402027981 */ /* 0x002f22000c1e1900 */
[----:B--2---:R-:W-:-:S06]  /*00e0*/  IMAD.WIDE R4, R9, 0x4, R4 ;  /* 0x0000000409047825 */ /* 0x004fcc00078e0204 */
[----:B------:R-:W4:Y:S01]  /*00f0*/  LDG.E R5, desc[UR4][R4.64] ;  /* 0x0000000404057981 */ /* 0x000f22000c1e1900 */
[----:B---3--:R-:W-:Y:S01]  /*0100*/  IMAD.WIDE R6, R9, 0x4, R6 ;  /* 0x0000000409067825 */ /* 0x008fe200078e0206 */
[----:B----4-:R-:W-:-:S05]  /*0110*/  IADD3 R9, PT, PT, R2, R5, RZ ;  /* 0x0000000502097210 */ /* 0x010fca0007ffe0ff */
[----:B------:R-:W-:Y:S01]  /*0120*/  STG.E desc[UR4][R6.64], R9 ;  /* 0x0000000906007986 */ /* 0x000fe2000c101904 */
[----:B------:R-:W-:Y:S05]  /*0130*/  EXIT ;  /* 0x000000000000794d */ /* 0x000fea0003800000 */
.L_x_21:
        /* <DEDUP_REMOVED lines=12> */
.L_x_28:


//--------------------- .nv.shared.reserved.0     --------------------------
	.section	.nv.shared.reserved.0,"aw",@nobits
	.weak		__nv_reservedSMEM_offset_0_alias
	.size		__nv_reservedSMEM_offset_0_alias, 0, 64
	.other		__nv_reservedSMEM_offset_0_alias,@"STO_CUDA_RESERVED_SHARED STV_DEFAULT"
__nv_reservedSMEM_offset_0_alias:
	.zero		0
	.zero		64


//--------------------- .nv.constant0._Z9multABtoCPdS_S_iii --------------------------
	.section	.nv.constant0._Z9multABtoCPdS_S_iii,"a",@progbits
	.sectionflags	@""
	.align	4
.nv.constant0._Z9multABtoCPdS_S_iii:
	.zero		932


//--------------------- .nv.constant0._Z12dev_add_biasPdS_i --------------------------
	.section	.nv.constant0._Z12dev_add_biasPdS_i,"a",@progbits
	.sectionflags	@""
	.align	4
.nv.constant0._Z12dev_add_biasPdS_i:
	.zero		916


//--------------------- .nv.constant0._Z6b_normPdS_S_S_dii --------------------------
	.section	.nv.constant0._Z6b_normPdS_S_S_dii,"a",@progbits
	.sectionflags	@""
	.align	4
.nv.constant0._Z6b_normPdS_S_S_dii:
	.zero		944


//--------------------- .nv.constant0._Z6l_reluPdi --------------------------
	.section	.nv.constant0._Z6l_reluPdi,"a",@progbits
	.sectionflags	@""
	.align	4
.nv.constant0._Z6l_reluPdi:
	.zero		908


//--------------------- .nv.constant0._Z3addPiS_S_i --------------------------
	.section	.nv.constant0._Z3addPiS_S_i,"a",@progbits
	.sectionflags	@""
	.align	4
.nv.constant0._Z3addPiS_S_i:
	.zero		924


//--------------------- SYMBOLS --------------------------

	.type		.nv.reservedSmem.offset0,@object
	.size		.nv.reservedSmem.offset0,0x4
